//
// Generated by NVIDIA NVVM Compiler
//
// Compiler Build ID: CL-36424714
// Cuda compilation tools, release 13.0, V13.0.88
// Based on NVVM 20.0.0
//

.version 9.0
.target sm_100
.address_size 64

	// .globl	_Z11convolutionPjPiS0_iii

.visible .entry _Z11convolutionPjPiS0_iii(
	.param .u64 .ptr .align 1 _Z11convolutionPjPiS0_iii_param_0,
	.param .u64 .ptr .align 1 _Z11convolutionPjPiS0_iii_param_1,
	.param .u64 .ptr .align 1 _Z11convolutionPjPiS0_iii_param_2,
	.param .u32 _Z11convolutionPjPiS0_iii_param_3,
	.param .u32 _Z11convolutionPjPiS0_iii_param_4,
	.param .u32 _Z11convolutionPjPiS0_iii_param_5
)
{
	.reg .pred 	%p<96>;
	.reg .b32 	%r<408>;
	.reg .b64 	%rd<158>;

	ld.param.u32 	%r130, [_Z11convolutionPjPiS0_iii_param_3];
	ld.param.u32 	%r131, [_Z11convolutionPjPiS0_iii_param_4];
	ld.param.u32 	%r132, [_Z11convolutionPjPiS0_iii_param_5];
	mov.u32 	%r133, %ctaid.y;
	shl.b32 	%r134, %r133, 4;
	mov.u32 	%r135, %tid.y;
	add.s32 	%r1, %r134, %r135;
	mov.u32 	%r136, %ctaid.x;
	shl.b32 	%r137, %r136, 4;
	mov.u32 	%r138, %tid.x;
	add.s32 	%r139, %r137, %r138;
	setp.ge.s32 	%p10, %r1, %r132;
	setp.ge.s32 	%p11, %r139, %r131;
	or.pred  	%p12, %p11, %p10;
	setp.lt.s32 	%p13, %r130, 1;
	or.pred  	%p14, %p12, %p13;
	@%p14 bra 	$L__BB0_53;
	ld.param.u32 	%r350, [_Z11convolutionPjPiS0_iii_param_5];
	ld.param.u32 	%r343, [_Z11convolutionPjPiS0_iii_param_4];
	ld.param.u32 	%r342, [_Z11convolutionPjPiS0_iii_param_3];
	mov.u32 	%r140, %ctaid.x;
	shl.b32 	%r141, %r140, 4;
	mov.u32 	%r142, %tid.x;
	add.s32 	%r143, %r141, %r142;
	mad.lo.s32 	%r144, %r343, %r1, %r143;
	mul.lo.s32 	%r370, %r144, %r342;
	add.s32 	%r145, %r1, -2;
	setp.gt.u32 	%p15, %r1, 1;
	setp.lt.s32 	%p16, %r145, %r350;
	and.pred  	%p17, %p15, %p16;
	mul.lo.s32 	%r146, %r343, %r145;
	add.s32 	%r147, %r143, -2;
	setp.gt.s32 	%p18, %r143, 1;
	setp.lt.s32 	%p19, %r147, %r343;
	and.pred  	%p20, %p18, %p19;
	and.pred  	%p1, %p17, %p20;
	add.s32 	%r148, %r147, %r146;
	mul.lo.s32 	%r358, %r148, %r342;
	add.s32 	%r359, %r358, %r342;
	add.s32 	%r149, %r143, %r146;
	mul.lo.s32 	%r360, %r149, %r342;
	add.s32 	%r150, %r143, 1;
	setp.gt.s32 	%p22, %r143, -2;
	setp.lt.s32 	%p23, %r150, %r343;
	and.pred  	%p24, %p22, %p23;
	and.pred  	%p2, %p17, %p24;
	add.s32 	%r151, %r148, 3;
	mul.lo.s32 	%r361, %r151, %r342;
	add.s32 	%r152, %r143, 2;
	setp.gt.s32 	%p25, %r143, -3;
	setp.lt.s32 	%p26, %r152, %r343;
	and.pred  	%p27, %p25, %p26;
	and.pred  	%p3, %p17, %p27;
	add.s32 	%r153, %r148, 4;
	mul.lo.s32 	%r362, %r153, %r342;
	add.s32 	%r154, %r148, %r343;
	mul.lo.s32 	%r363, %r154, %r342;
	add.s32 	%r364, %r363, %r342;
	add.s32 	%r155, %r154, 2;
	mul.lo.s32 	%r365, %r155, %r342;
	add.s32 	%r156, %r154, 3;
	mul.lo.s32 	%r366, %r156, %r342;
	add.s32 	%r157, %r154, 4;
	mul.lo.s32 	%r367, %r157, %r342;
	add.s32 	%r158, %r144, -2;
	mul.lo.s32 	%r368, %r158, %r342;
	add.s32 	%r159, %r144, -1;
	mul.lo.s32 	%r369, %r159, %r342;
	add.s32 	%r371, %r370, %r342;
	add.s32 	%r160, %r144, 2;
	mul.lo.s32 	%r372, %r160, %r342;
	add.s32 	%r161, %r1, 1;
	setp.lt.u32 	%p28, %r161, %r350;
	and.pred  	%p4, %p28, %p20;
	add.s32 	%r162, %r158, %r343;
	mul.lo.s32 	%r373, %r162, %r342;
	add.s32 	%r374, %r373, %r342;
	add.s32 	%r163, %r144, %r343;
	mul.lo.s32 	%r375, %r163, %r342;
	and.pred  	%p5, %p28, %p24;
	add.s32 	%r164, %r162, 3;
	mul.lo.s32 	%r376, %r164, %r342;
	and.pred  	%p6, %p28, %p27;
	add.s32 	%r165, %r162, 4;
	mul.lo.s32 	%r377, %r165, %r342;
	add.s32 	%r166, %r1, 2;
	setp.lt.u32 	%p29, %r166, %r350;
	and.pred  	%p7, %p29, %p20;
	add.s32 	%r167, %r162, %r343;
	mul.lo.s32 	%r378, %r167, %r342;
	add.s32 	%r379, %r378, %r342;
	add.s32 	%r168, %r167, 2;
	mul.lo.s32 	%r380, %r168, %r342;
	and.pred  	%p8, %p29, %p24;
	add.s32 	%r169, %r167, 3;
	mul.lo.s32 	%r381, %r169, %r342;
	and.pred  	%p9, %p29, %p27;
	add.s32 	%r170, %r167, 4;
	mul.lo.s32 	%r382, %r170, %r342;
	neg.s32 	%r357, %r342;
	not.pred 	%p30, %p1;
	not.pred 	%p41, %p2;
	not.pred 	%p42, %p3;
	not.pred 	%p77, %p4;
	not.pred 	%p84, %p5;
	not.pred 	%p85, %p6;
	not.pred 	%p86, %p7;
	not.pred 	%p93, %p8;
	not.pred 	%p94, %p9;
$L__BB0_2:
	mov.b32 	%r384, 0;
	@%p30 bra 	$L__BB0_4;
	ld.param.u64 	%rd132, [_Z11convolutionPjPiS0_iii_param_1];
	ld.param.u64 	%rd107, [_Z11convolutionPjPiS0_iii_param_0];
	cvta.to.global.u64 	%rd4, %rd132;
	ld.global.u32 	%r172, [%rd4];
	mul.wide.s32 	%rd5, %r358, 4;
	cvta.to.global.u64 	%rd6, %rd107;
	add.s64 	%rd7, %rd6, %rd5;
	ld.global.u32 	%r173, [%rd7];
	mul.lo.s32 	%r384, %r173, %r172;
$L__BB0_4:
	ld.param.u32 	%r351, [_Z11convolutionPjPiS0_iii_param_5];
	mov.u32 	%r174, %ctaid.y;
	shl.b32 	%r175, %r174, 4;
	mov.u32 	%r176, %tid.y;
	add.s32 	%r177, %r175, %r176;
	setp.lt.u32 	%p31, %r177, 2;
	add.s32 	%r178, %r177, -2;
	setp.ge.s32 	%p32, %r178, %r351;
	or.pred  	%p33, %p31, %p32;
	mov.u32 	%r179, %ctaid.x;
	shl.b32 	%r180, %r179, 4;
	mov.u32 	%r181, %tid.x;
	add.s32 	%r182, %r180, %r181;
	setp.lt.s32 	%p34, %r182, 1;
	or.pred  	%p35, %p33, %p34;
	@%p35 bra 	$L__BB0_6;
	ld.param.u64 	%rd133, [_Z11convolutionPjPiS0_iii_param_1];
	ld.param.u64 	%rd108, [_Z11convolutionPjPiS0_iii_param_0];
	cvta.to.global.u64 	%rd8, %rd133;
	ld.global.u32 	%r183, [%rd8+4];
	mul.wide.s32 	%rd9, %r359, 4;
	cvta.to.global.u64 	%rd10, %rd108;
	add.s64 	%rd11, %rd10, %rd9;
	ld.global.u32 	%r184, [%rd11];
	mad.lo.s32 	%r384, %r184, %r183, %r384;
$L__BB0_6:
	ld.param.u32 	%r352, [_Z11convolutionPjPiS0_iii_param_5];
	mov.u32 	%r185, %ctaid.y;
	shl.b32 	%r186, %r185, 4;
	mov.u32 	%r187, %tid.y;
	add.s32 	%r188, %r186, %r187;
	setp.lt.u32 	%p36, %r188, 2;
	add.s32 	%r189, %r188, -2;
	setp.ge.s32 	%p37, %r189, %r352;
	or.pred  	%p38, %p36, %p37;
	mov.u32 	%r190, %ctaid.x;
	shl.b32 	%r191, %r190, 4;
	mov.u32 	%r192, %tid.x;
	add.s32 	%r193, %r191, %r192;
	setp.lt.s32 	%p39, %r193, 0;
	or.pred  	%p40, %p38, %p39;
	@%p40 bra 	$L__BB0_8;
	ld.param.u64 	%rd134, [_Z11convolutionPjPiS0_iii_param_1];
	ld.param.u64 	%rd109, [_Z11convolutionPjPiS0_iii_param_0];
	cvta.to.global.u64 	%rd12, %rd134;
	ld.global.u32 	%r194, [%rd12+8];
	mul.wide.s32 	%rd13, %r360, 4;
	cvta.to.global.u64 	%rd14, %rd109;
	add.s64 	%rd15, %rd14, %rd13;
	ld.global.u32 	%r195, [%rd15];
	mad.lo.s32 	%r384, %r195, %r194, %r384;
$L__BB0_8:
	@%p41 bra 	$L__BB0_10;
	ld.param.u64 	%rd135, [_Z11convolutionPjPiS0_iii_param_1];
	ld.param.u64 	%rd110, [_Z11convolutionPjPiS0_iii_param_0];
	cvta.to.global.u64 	%rd16, %rd135;
	ld.global.u32 	%r196, [%rd16+12];
	mul.wide.s32 	%rd17, %r361, 4;
	cvta.to.global.u64 	%rd18, %rd110;
	add.s64 	%rd19, %rd18, %rd17;
	ld.global.u32 	%r197, [%rd19];
	mad.lo.s32 	%r384, %r197, %r196, %r384;
$L__BB0_10:
	@%p42 bra 	$L__BB0_12;
	ld.param.u64 	%rd136, [_Z11convolutionPjPiS0_iii_param_1];
	ld.param.u64 	%rd111, [_Z11convolutionPjPiS0_iii_param_0];
	cvta.to.global.u64 	%rd20, %rd136;
	ld.global.u32 	%r198, [%rd20+16];
	mul.wide.s32 	%rd21, %r362, 4;
	cvta.to.global.u64 	%rd22, %rd111;
	add.s64 	%rd23, %rd22, %rd21;
	ld.global.u32 	%r199, [%rd23];
	mad.lo.s32 	%r384, %r199, %r198, %r384;
$L__BB0_12:
	ld.param.u32 	%r344, [_Z11convolutionPjPiS0_iii_param_4];
	mov.u32 	%r200, %ctaid.y;
	shl.b32 	%r201, %r200, 4;
	mov.u32 	%r202, %tid.y;
	add.s32 	%r203, %r201, %r202;
	setp.eq.s32 	%p43, %r203, 0;
	mov.u32 	%r204, %ctaid.x;
	shl.b32 	%r205, %r204, 4;
	mov.u32 	%r206, %tid.x;
	add.s32 	%r207, %r205, %r206;
	setp.gt.s32 	%p44, %r207, 1;
	add.s32 	%r208, %r207, -2;
	setp.lt.s32 	%p45, %r208, %r344;
	and.pred  	%p46, %p44, %p45;
	not.pred 	%p48, %p46;
	or.pred  	%p49, %p43, %p48;
	@%p49 bra 	$L__BB0_14;
	ld.param.u64 	%rd137, [_Z11convolutionPjPiS0_iii_param_1];
	ld.param.u64 	%rd112, [_Z11convolutionPjPiS0_iii_param_0];
	cvta.to.global.u64 	%rd24, %rd137;
	ld.global.u32 	%r209, [%rd24+20];
	mul.wide.s32 	%rd25, %r363, 4;
	cvta.to.global.u64 	%rd26, %rd112;
	add.s64 	%rd27, %rd26, %rd25;
	ld.global.u32 	%r210, [%rd27];
	mad.lo.s32 	%r384, %r210, %r209, %r384;
$L__BB0_14:
	mov.u32 	%r211, %ctaid.y;
	shl.b32 	%r212, %r211, 4;
	mov.u32 	%r213, %tid.y;
	add.s32 	%r214, %r212, %r213;
	setp.eq.s32 	%p50, %r214, 0;
	mov.u32 	%r215, %ctaid.x;
	shl.b32 	%r216, %r215, 4;
	mov.u32 	%r217, %tid.x;
	add.s32 	%r218, %r216, %r217;
	setp.lt.s32 	%p51, %r218, 1;
	or.pred  	%p52, %p50, %p51;
	@%p52 bra 	$L__BB0_16;
	ld.param.u64 	%rd138, [_Z11convolutionPjPiS0_iii_param_1];
	ld.param.u64 	%rd113, [_Z11convolutionPjPiS0_iii_param_0];
	cvta.to.global.u64 	%rd28, %rd138;
	ld.global.u32 	%r219, [%rd28+24];
	mul.wide.s32 	%rd29, %r364, 4;
	cvta.to.global.u64 	%rd30, %rd113;
	add.s64 	%rd31, %rd30, %rd29;
	ld.global.u32 	%r220, [%rd31];
	mad.lo.s32 	%r384, %r220, %r219, %r384;
$L__BB0_16:
	mov.u32 	%r221, %ctaid.y;
	shl.b32 	%r222, %r221, 4;
	mov.u32 	%r223, %tid.y;
	add.s32 	%r224, %r222, %r223;
	setp.eq.s32 	%p53, %r224, 0;
	mov.u32 	%r225, %ctaid.x;
	shl.b32 	%r226, %r225, 4;
	mov.u32 	%r227, %tid.x;
	add.s32 	%r228, %r226, %r227;
	setp.lt.s32 	%p54, %r228, 0;
	or.pred  	%p55, %p53, %p54;
	@%p55 bra 	$L__BB0_18;
	ld.param.u64 	%rd139, [_Z11convolutionPjPiS0_iii_param_1];
	ld.param.u64 	%rd114, [_Z11convolutionPjPiS0_iii_param_0];
	cvta.to.global.u64 	%rd32, %rd139;
	ld.global.u32 	%r229, [%rd32+28];
	mul.wide.s32 	%rd33, %r365, 4;
	cvta.to.global.u64 	%rd34, %rd114;
	add.s64 	%rd35, %rd34, %rd33;
	ld.global.u32 	%r230, [%rd35];
	mad.lo.s32 	%r384, %r230, %r229, %r384;
$L__BB0_18:
	ld.param.u32 	%r345, [_Z11convolutionPjPiS0_iii_param_4];
	mov.u32 	%r231, %ctaid.y;
	shl.b32 	%r232, %r231, 4;
	mov.u32 	%r233, %tid.y;
	add.s32 	%r234, %r232, %r233;
	setp.eq.s32 	%p56, %r234, 0;
	mov.u32 	%r235, %ctaid.x;
	shl.b32 	%r236, %r235, 4;
	mov.u32 	%r237, %tid.x;
	add.s32 	%r238, %r236, %r237;
	setp.lt.s32 	%p57, %r238, -1;
	add.s32 	%r239, %r238, 1;
	setp.ge.s32 	%p58, %r239, %r345;
	or.pred  	%p59, %p57, %p58;
	or.pred  	%p60, %p56, %p59;
	@%p60 bra 	$L__BB0_20;
	ld.param.u64 	%rd140, [_Z11convolutionPjPiS0_iii_param_1];
	ld.param.u64 	%rd115, [_Z11convolutionPjPiS0_iii_param_0];
	cvta.to.global.u64 	%rd36, %rd140;
	ld.global.u32 	%r240, [%rd36+32];
	mul.wide.s32 	%rd37, %r366, 4;
	cvta.to.global.u64 	%rd38, %rd115;
	add.s64 	%rd39, %rd38, %rd37;
	ld.global.u32 	%r241, [%rd39];
	mad.lo.s32 	%r384, %r241, %r240, %r384;
$L__BB0_20:
	ld.param.u32 	%r346, [_Z11convolutionPjPiS0_iii_param_4];
	mov.u32 	%r242, %ctaid.y;
	shl.b32 	%r243, %r242, 4;
	mov.u32 	%r244, %tid.y;
	add.s32 	%r245, %r243, %r244;
	setp.eq.s32 	%p61, %r245, 0;
	mov.u32 	%r246, %ctaid.x;
	shl.b32 	%r247, %r246, 4;
	mov.u32 	%r248, %tid.x;
	add.s32 	%r249, %r247, %r248;
	setp.lt.s32 	%p62, %r249, -2;
	add.s32 	%r250, %r249, 2;
	setp.ge.s32 	%p63, %r250, %r346;
	or.pred  	%p64, %p62, %p63;
	or.pred  	%p65, %p61, %p64;
	@%p65 bra 	$L__BB0_22;
	ld.param.u64 	%rd141, [_Z11convolutionPjPiS0_iii_param_1];
	ld.param.u64 	%rd116, [_Z11convolutionPjPiS0_iii_param_0];
	cvta.to.global.u64 	%rd40, %rd141;
	ld.global.u32 	%r251, [%rd40+36];
	mul.wide.s32 	%rd41, %r367, 4;
	cvta.to.global.u64 	%rd42, %rd116;
	add.s64 	%rd43, %rd42, %rd41;
	ld.global.u32 	%r252, [%rd43];
	mad.lo.s32 	%r384, %r252, %r251, %r384;
$L__BB0_22:
	ld.param.u32 	%r347, [_Z11convolutionPjPiS0_iii_param_4];
	mov.u32 	%r253, %ctaid.x;
	shl.b32 	%r254, %r253, 4;
	mov.u32 	%r255, %tid.x;
	add.s32 	%r256, %r254, %r255;
	setp.lt.s32 	%p66, %r256, 2;
	add.s32 	%r257, %r256, -2;
	setp.ge.s32 	%p67, %r257, %r347;
	or.pred  	%p68, %p66, %p67;
	@%p68 bra 	$L__BB0_24;
	ld.param.u64 	%rd142, [_Z11convolutionPjPiS0_iii_param_1];
	ld.param.u64 	%rd117, [_Z11convolutionPjPiS0_iii_param_0];
	cvta.to.global.u64 	%rd44, %rd142;
	ld.global.u32 	%r258, [%rd44+40];
	mul.wide.s32 	%rd45, %r368, 4;
	cvta.to.global.u64 	%rd46, %rd117;
	add.s64 	%rd47, %rd46, %rd45;
	ld.global.u32 	%r259, [%rd47];
	mad.lo.s32 	%r384, %r259, %r258, %r384;
$L__BB0_24:
	mov.u32 	%r260, %ctaid.x;
	shl.b32 	%r261, %r260, 4;
	mov.u32 	%r262, %tid.x;
	add.s32 	%r263, %r261, %r262;
	setp.lt.s32 	%p69, %r263, 1;
	@%p69 bra 	$L__BB0_26;
	ld.param.u64 	%rd143, [_Z11convolutionPjPiS0_iii_param_1];
	ld.param.u64 	%rd118, [_Z11convolutionPjPiS0_iii_param_0];
	cvta.to.global.u64 	%rd48, %rd143;
	ld.global.u32 	%r264, [%rd48+44];
	mul.wide.s32 	%rd49, %r369, 4;
	cvta.to.global.u64 	%rd50, %rd118;
	add.s64 	%rd51, %rd50, %rd49;
	ld.global.u32 	%r265, [%rd51];
	mad.lo.s32 	%r384, %r265, %r264, %r384;
$L__BB0_26:
	mov.u32 	%r266, %ctaid.x;
	shl.b32 	%r267, %r266, 4;
	mov.u32 	%r268, %tid.x;
	add.s32 	%r269, %r267, %r268;
	setp.lt.s32 	%p70, %r269, 0;
	@%p70 bra 	$L__BB0_28;
	ld.param.u64 	%rd144, [_Z11convolutionPjPiS0_iii_param_1];
	ld.param.u64 	%rd119, [_Z11convolutionPjPiS0_iii_param_0];
	cvta.to.global.u64 	%rd52, %rd144;
	ld.global.u32 	%r270, [%rd52+48];
	mul.wide.s32 	%rd53, %r370, 4;
	cvta.to.global.u64 	%rd54, %rd119;
	add.s64 	%rd55, %rd54, %rd53;
	ld.global.u32 	%r271, [%rd55];
	mad.lo.s32 	%r384, %r271, %r270, %r384;
$L__BB0_28:
	ld.param.u32 	%r348, [_Z11convolutionPjPiS0_iii_param_4];
	mov.u32 	%r272, %ctaid.x;
	shl.b32 	%r273, %r272, 4;
	mov.u32 	%r274, %tid.x;
	add.s32 	%r275, %r273, %r274;
	setp.lt.s32 	%p71, %r275, -1;
	add.s32 	%r276, %r275, 1;
	setp.ge.s32 	%p72, %r276, %r348;
	or.pred  	%p73, %p71, %p72;
	@%p73 bra 	$L__BB0_30;
	ld.param.u64 	%rd145, [_Z11convolutionPjPiS0_iii_param_1];
	ld.param.u64 	%rd120, [_Z11convolutionPjPiS0_iii_param_0];
	cvta.to.global.u64 	%rd56, %rd145;
	ld.global.u32 	%r277, [%rd56+52];
	mul.wide.s32 	%rd57, %r371, 4;
	cvta.to.global.u64 	%rd58, %rd120;
	add.s64 	%rd59, %rd58, %rd57;
	ld.global.u32 	%r278, [%rd59];
	mad.lo.s32 	%r384, %r278, %r277, %r384;
$L__BB0_30:
	ld.param.u32 	%r349, [_Z11convolutionPjPiS0_iii_param_4];
	mov.u32 	%r279, %ctaid.x;
	shl.b32 	%r280, %r279, 4;
	mov.u32 	%r281, %tid.x;
	add.s32 	%r282, %r280, %r281;
	setp.lt.s32 	%p74, %r282, -2;
	add.s32 	%r283, %r282, 2;
	setp.ge.s32 	%p75, %r283, %r349;
	or.pred  	%p76, %p74, %p75;
	@%p76 bra 	$L__BB0_32;
	ld.param.u64 	%rd146, [_Z11convolutionPjPiS0_iii_param_1];
	ld.param.u64 	%rd121, [_Z11convolutionPjPiS0_iii_param_0];
	cvta.to.global.u64 	%rd60, %rd146;
	ld.global.u32 	%r284, [%rd60+56];
	mul.wide.s32 	%rd61, %r372, 4;
	cvta.to.global.u64 	%rd62, %rd121;
	add.s64 	%rd63, %rd62, %rd61;
	ld.global.u32 	%r285, [%rd63];
	mad.lo.s32 	%r384, %r285, %r284, %r384;
$L__BB0_32:
	@%p77 bra 	$L__BB0_34;
	ld.param.u64 	%rd147, [_Z11convolutionPjPiS0_iii_param_1];
	ld.param.u64 	%rd122, [_Z11convolutionPjPiS0_iii_param_0];
	cvta.to.global.u64 	%rd64, %rd147;
	ld.global.u32 	%r286, [%rd64+60];
	mul.wide.s32 	%rd65, %r373, 4;
	cvta.to.global.u64 	%rd66, %rd122;
	add.s64 	%rd67, %rd66, %rd65;
	ld.global.u32 	%r287, [%rd67];
	mad.lo.s32 	%r384, %r287, %r286, %r384;
$L__BB0_34:
	ld.param.u32 	%r353, [_Z11convolutionPjPiS0_iii_param_5];
	mov.u32 	%r288, %ctaid.y;
	shl.b32 	%r289, %r288, 4;
	mov.u32 	%r290, %tid.y;
	add.s32 	%r291, %r289, %r290;
	add.s32 	%r292, %r291, 1;
	setp.ge.u32 	%p78, %r292, %r353;
	mov.u32 	%r293, %ctaid.x;
	shl.b32 	%r294, %r293, 4;
	mov.u32 	%r295, %tid.x;
	add.s32 	%r296, %r294, %r295;
	setp.lt.s32 	%p79, %r296, 1;
	or.pred  	%p80, %p78, %p79;
	@%p80 bra 	$L__BB0_36;
	ld.param.u64 	%rd148, [_Z11convolutionPjPiS0_iii_param_1];
	ld.param.u64 	%rd123, [_Z11convolutionPjPiS0_iii_param_0];
	cvta.to.global.u64 	%rd68, %rd148;
	ld.global.u32 	%r297, [%rd68+64];
	mul.wide.s32 	%rd69, %r374, 4;
	cvta.to.global.u64 	%rd70, %rd123;
	add.s64 	%rd71, %rd70, %rd69;
	ld.global.u32 	%r298, [%rd71];
	mad.lo.s32 	%r384, %r298, %r297, %r384;
$L__BB0_36:
	ld.param.u32 	%r354, [_Z11convolutionPjPiS0_iii_param_5];
	mov.u32 	%r299, %ctaid.y;
	shl.b32 	%r300, %r299, 4;
	mov.u32 	%r301, %tid.y;
	add.s32 	%r302, %r300, %r301;
	add.s32 	%r303, %r302, 1;
	setp.ge.u32 	%p81, %r303, %r354;
	mov.u32 	%r304, %ctaid.x;
	shl.b32 	%r305, %r304, 4;
	mov.u32 	%r306, %tid.x;
	add.s32 	%r307, %r305, %r306;
	setp.lt.s32 	%p82, %r307, 0;
	or.pred  	%p83, %p81, %p82;
	@%p83 bra 	$L__BB0_38;
	ld.param.u64 	%rd149, [_Z11convolutionPjPiS0_iii_param_1];
	ld.param.u64 	%rd124, [_Z11convolutionPjPiS0_iii_param_0];
	cvta.to.global.u64 	%rd72, %rd149;
	ld.global.u32 	%r308, [%rd72+68];
	mul.wide.s32 	%rd73, %r375, 4;
	cvta.to.global.u64 	%rd74, %rd124;
	add.s64 	%rd75, %rd74, %rd73;
	ld.global.u32 	%r309, [%rd75];
	mad.lo.s32 	%r384, %r309, %r308, %r384;
$L__BB0_38:
	@%p84 bra 	$L__BB0_40;
	ld.param.u64 	%rd150, [_Z11convolutionPjPiS0_iii_param_1];
	ld.param.u64 	%rd125, [_Z11convolutionPjPiS0_iii_param_0];
	cvta.to.global.u64 	%rd76, %rd150;
	ld.global.u32 	%r310, [%rd76+72];
	mul.wide.s32 	%rd77, %r376, 4;
	cvta.to.global.u64 	%rd78, %rd125;
	add.s64 	%rd79, %rd78, %rd77;
	ld.global.u32 	%r311, [%rd79];
	mad.lo.s32 	%r384, %r311, %r310, %r384;
$L__BB0_40:
	@%p85 bra 	$L__BB0_42;
	ld.param.u64 	%rd151, [_Z11convolutionPjPiS0_iii_param_1];
	ld.param.u64 	%rd126, [_Z11convolutionPjPiS0_iii_param_0];
	cvta.to.global.u64 	%rd80, %rd151;
	ld.global.u32 	%r312, [%rd80+76];
	mul.wide.s32 	%rd81, %r377, 4;
	cvta.to.global.u64 	%rd82, %rd126;
	add.s64 	%rd83, %rd82, %rd81;
	ld.global.u32 	%r313, [%rd83];
	mad.lo.s32 	%r384, %r313, %r312, %r384;
$L__BB0_42:
	@%p86 bra 	$L__BB0_44;
	ld.param.u64 	%rd152, [_Z11convolutionPjPiS0_iii_param_1];
	ld.param.u64 	%rd127, [_Z11convolutionPjPiS0_iii_param_0];
	cvta.to.global.u64 	%rd84, %rd152;
	ld.global.u32 	%r314, [%rd84+80];
	mul.wide.s32 	%rd85, %r378, 4;
	cvta.to.global.u64 	%rd86, %rd127;
	add.s64 	%rd87, %rd86, %rd85;
	ld.global.u32 	%r315, [%rd87];
	mad.lo.s32 	%r384, %r315, %r314, %r384;
$L__BB0_44:
	ld.param.u32 	%r355, [_Z11convolutionPjPiS0_iii_param_5];
	mov.u32 	%r316, %ctaid.y;
	shl.b32 	%r317, %r316, 4;
	mov.u32 	%r318, %tid.y;
	add.s32 	%r319, %r317, %r318;
	add.s32 	%r320, %r319, 2;
	setp.ge.u32 	%p87, %r320, %r355;
	mov.u32 	%r321, %ctaid.x;
	shl.b32 	%r322, %r321, 4;
	mov.u32 	%r323, %tid.x;
	add.s32 	%r324, %r322, %r323;
	setp.lt.s32 	%p88, %r324, 1;
	or.pred  	%p89, %p87, %p88;
	@%p89 bra 	$L__BB0_46;
	ld.param.u64 	%rd153, [_Z11convolutionPjPiS0_iii_param_1];
	ld.param.u64 	%rd128, [_Z11convolutionPjPiS0_iii_param_0];
	cvta.to.global.u64 	%rd88, %rd153;
	ld.global.u32 	%r325, [%rd88+84];
	mul.wide.s32 	%rd89, %r379, 4;
	cvta.to.global.u64 	%rd90, %rd128;
	add.s64 	%rd91, %rd90, %rd89;
	ld.global.u32 	%r326, [%rd91];
	mad.lo.s32 	%r384, %r326, %r325, %r384;
$L__BB0_46:
	ld.param.u32 	%r356, [_Z11convolutionPjPiS0_iii_param_5];
	mov.u32 	%r327, %ctaid.y;
	shl.b32 	%r328, %r327, 4;
	mov.u32 	%r329, %tid.y;
	add.s32 	%r330, %r328, %r329;
	add.s32 	%r331, %r330, 2;
	setp.ge.u32 	%p90, %r331, %r356;
	mov.u32 	%r332, %ctaid.x;
	shl.b32 	%r333, %r332, 4;
	mov.u32 	%r334, %tid.x;
	add.s32 	%r335, %r333, %r334;
	setp.lt.s32 	%p91, %r335, 0;
	or.pred  	%p92, %p90, %p91;
	@%p92 bra 	$L__BB0_48;
	ld.param.u64 	%rd154, [_Z11convolutionPjPiS0_iii_param_1];
	ld.param.u64 	%rd129, [_Z11convolutionPjPiS0_iii_param_0];
	cvta.to.global.u64 	%rd92, %rd154;
	ld.global.u32 	%r336, [%rd92+88];
	mul.wide.s32 	%rd93, %r380, 4;
	cvta.to.global.u64 	%rd94, %rd129;
	add.s64 	%rd95, %rd94, %rd93;
	ld.global.u32 	%r337, [%rd95];
	mad.lo.s32 	%r384, %r337, %r336, %r384;
$L__BB0_48:
	@%p93 bra 	$L__BB0_50;
	ld.param.u64 	%rd155, [_Z11convolutionPjPiS0_iii_param_1];
	ld.param.u64 	%rd130, [_Z11convolutionPjPiS0_iii_param_0];
	cvta.to.global.u64 	%rd96, %rd155;
	ld.global.u32 	%r338, [%rd96+92];
	mul.wide.s32 	%rd97, %r381, 4;
	cvta.to.global.u64 	%rd98, %rd130;
	add.s64 	%rd99, %rd98, %rd97;
	ld.global.u32 	%r339, [%rd99];
	mad.lo.s32 	%r384, %r339, %r338, %r384;
$L__BB0_50:
	@%p94 bra 	$L__BB0_52;
	ld.param.u64 	%rd156, [_Z11convolutionPjPiS0_iii_param_1];
	ld.param.u64 	%rd131, [_Z11convolutionPjPiS0_iii_param_0];
	cvta.to.global.u64 	%rd100, %rd156;
	ld.global.u32 	%r340, [%rd100+96];
	mul.wide.s32 	%rd101, %r382, 4;
	cvta.to.global.u64 	%rd102, %rd131;
	add.s64 	%rd103, %rd102, %rd101;
	ld.global.u32 	%r341, [%rd103];
	mad.lo.s32 	%r384, %r341, %r340, %r384;
$L__BB0_52:
	ld.param.u64 	%rd157, [_Z11convolutionPjPiS0_iii_param_2];
	mul.wide.s32 	%rd104, %r370, 4;
	cvta.to.global.u64 	%rd105, %rd157;
	add.s64 	%rd106, %rd105, %rd104;
	st.global.u32 	[%rd106], %r384;
	add.s32 	%r382, %r382, 1;
	add.s32 	%r381, %r381, 1;
	add.s32 	%r380, %r380, 1;
	add.s32 	%r379, %r379, 1;
	add.s32 	%r378, %r378, 1;
	add.s32 	%r377, %r377, 1;
	add.s32 	%r376, %r376, 1;
	add.s32 	%r375, %r375, 1;
	add.s32 	%r374, %r374, 1;
	add.s32 	%r373, %r373, 1;
	add.s32 	%r372, %r372, 1;
	add.s32 	%r371, %r371, 1;
	add.s32 	%r370, %r370, 1;
	add.s32 	%r369, %r369, 1;
	add.s32 	%r368, %r368, 1;
	add.s32 	%r367, %r367, 1;
	add.s32 	%r366, %r366, 1;
	add.s32 	%r365, %r365, 1;
	add.s32 	%r364, %r364, 1;
	add.s32 	%r363, %r363, 1;
	add.s32 	%r362, %r362, 1;
	add.s32 	%r361, %r361, 1;
	add.s32 	%r360, %r360, 1;
	add.s32 	%r359, %r359, 1;
	add.s32 	%r358, %r358, 1;
	add.s32 	%r357, %r357, 1;
	setp.ne.s32 	%p95, %r357, 0;
	@%p95 bra 	$L__BB0_2;
$L__BB0_53:
	ret;

}


// ===== COMPILED SASS (sm_100) =====

	.target	sm_100

	.elftype	@"ET_EXEC"


//--------------------- .note.nv.tkinfo           --------------------------
	.section	.note.nv.tkinfo,"",@"SHT_NOTE"
	.sectionflags	@"SHF_NOTE_NV_TKINFO"
	.tkinfo
        /*0018*/ 	.word	0x00000002
        /*0030*/ 	.string	""
        /*0030*/ 	.string	"ptxas"
        /*0030*/ 	.string	"Cuda compilation tools, release 13.0, V13.0.88"
        /*0030*/ 	.string	"Build cuda_13.0.r13.0/compiler.36424714_0"
        /*0030*/ 	.string	"-arch sm_100 -m 64 "



//--------------------- .note.nv.cuinfo           --------------------------
	.section	.note.nv.cuinfo,"",@"SHT_NOTE"
	.sectionflags	@"SHF_NOTE_NV_CUINFO"
        /*0018*/ 	.short	0x0002
        /*001a*/ 	.short	0x0064
        /*001c*/ 	.short	0x0082
	.zero		2


//--------------------- .nv.info                  --------------------------
	.section	.nv.info,"",@"SHT_CUDA_INFO"
	.align	4


	//----- nvinfo : EIATTR_REGCOUNT
	.align		4
        /*0000*/ 	.byte	0x04, 0x2f
        /*0002*/ 	.short	(.L_1 - .L_0)
	.align		4
.L_0:
        /*0004*/ 	.word	index@(_Z11convolutionPjPiS0_iii)
        /*0008*/ 	.word	0x00000030


	//----- nvinfo : EIATTR_FRAME_SIZE
	.align		4
.L_1:
        /*000c*/ 	.byte	0x04, 0x11
        /*000e*/ 	.short	(.L_3 - .L_2)
	.align		4
.L_2:
        /*0010*/ 	.word	index@(_Z11convolutionPjPiS0_iii)
        /*0014*/ 	.word	0x00000000


	//----- nvinfo : EIATTR_MIN_STACK_SIZE
	.align		4
.L_3:
        /*0018*/ 	.byte	0x04, 0x12
        /*001a*/ 	.short	(.L_5 - .L_4)
	.align		4
.L_4:
        /*001c*/ 	.word	index@(_Z11convolutionPjPiS0_iii)
        /*0020*/ 	.word	0x00000000
.L_5:


//--------------------- .nv.compat                --------------------------
	.section	.nv.compat,"",@"SHT_CUDA_COMPAT_INFO"
	.align	4
        /*0000*/ 	.byte	0x02, 0x09, 0x00, 0x00, 0x02, 0x02, 0x01, 0x00, 0x02, 0x05, 0x05, 0x00, 0x03, 0x07, 0x01, 0x01
        /*0010*/ 	.byte	0x02, 0x03, 0x00, 0x00, 0x02, 0x06, 0x01, 0x00, 0x04, 0x0b, 0x08, 0x00, 0x09, 0x00, 0x00, 0x00
        /*0020*/ 	.byte	0x00, 0x00, 0x00, 0x00


//--------------------- .nv.info._Z11convolutionPjPiS0_iii --------------------------
	.section	.nv.info._Z11convolutionPjPiS0_iii,"",@"SHT_CUDA_INFO"
	.sectionflags	@""
	.align	4


	//----- nvinfo : EIATTR_CUDA_API_VERSION
	.align		4
        /*0000*/ 	.byte	0x04, 0x37
        /*0002*/ 	.short	(.L_7 - .L_6)
.L_6:
        /*0004*/ 	.word	0x00000082


	//----- nvinfo : EIATTR_KPARAM_INFO
	.align		4
.L_7:
        /*0008*/ 	.byte	0x04, 0x17
        /*000a*/ 	.short	(.L_9 - .L_8)
.L_8:
        /*000c*/ 	.word	0x00000000
        /*0010*/ 	.short	0x0005
        /*0012*/ 	.short	0x0020
        /*0014*/ 	.byte	0x00, 0xf0, 0x11, 0x00


	//----- nvinfo : EIATTR_KPARAM_INFO
	.align		4
.L_9:
        /*0018*/ 	.byte	0x04, 0x17
        /*001a*/ 	.short	(.L_11 - .L_10)
.L_10:
        /*001c*/ 	.word	0x00000000
        /*0020*/ 	.short	0x0004
        /*0022*/ 	.short	0x001c
        /*0024*/ 	.byte	0x00, 0xf0, 0x11, 0x00


	//----- nvinfo : EIATTR_KPARAM_INFO
	.align		4
.L_11:
        /*0028*/ 	.byte	0x04, 0x17
        /*002a*/ 	.short	(.L_13 - .L_12)
.L_12:
        /*002c*/ 	.word	0x00000000
        /*0030*/ 	.short	0x0003
        /*0032*/ 	.short	0x0018
        /*0034*/ 	.byte	0x00, 0xf0, 0x11, 0x00


	//----- nvinfo : EIATTR_KPARAM_INFO
	.align		4
.L_13:
        /*0038*/ 	.byte	0x04, 0x17
        /*003a*/ 	.short	(.L_15 - .L_14)
.L_14:
        /*003c*/ 	.word	0x00000000
        /*0040*/ 	.short	0x0002
        /*0042*/ 	.short	0x0010
        /*0044*/ 	.byte	0x00, 0xf5, 0x21, 0x00


	//----- nvinfo : EIATTR_KPARAM_INFO
	.align		4
.L_15:
        /*0048*/ 	.byte	0x04, 0x17
        /*004a*/ 	.short	(.L_17 - .L_16)
.L_16:
        /*004c*/ 	.word	0x00000000
        /*0050*/ 	.short	0x0001
        /*0052*/ 	.short	0x0008
        /*0054*/ 	.byte	0x00, 0xf5, 0x21, 0x00


	//----- nvinfo : EIATTR_KPARAM_INFO
	.align		4
.L_17:
        /*0058*/ 	.byte	0x04, 0x17
        /*005a*/ 	.short	(.L_19 - .L_18)
.L_18:
        /*005c*/ 	.word	0x00000000
        /*0060*/ 	.short	0x0000
        /*0062*/ 	.short	0x0000
        /*0064*/ 	.byte	0x00, 0xf5, 0x21, 0x00


	//----- nvinfo : EIATTR_SPARSE_MMA_MASK
	.align		4
.L_19:
        /*0068*/ 	.byte	0x03, 0x50
        /*006a*/ 	.short	0x0000


	//----- nvinfo : EIATTR_MAXREG_COUNT
	.align		4
        /*006c*/ 	.byte	0x03, 0x1b
        /*006e*/ 	.short	0x00ff


	//----- nvinfo : EIATTR_MERCURY_ISA_VERSION
	.align		4
        /*0070*/ 	.byte	0x03, 0x5f
        /*0072*/ 	.short	0x0101


	//----- nvinfo : EIATTR_VRC_CTA_INIT_COUNT
	.align		4
        /*0074*/ 	.byte	0x02, 0x4a
	.zero		1
	.zero		1


	//----- nvinfo : EIATTR_EXIT_INSTR_OFFSETS
	.align		4
        /*0078*/ 	.byte	0x04, 0x1c
        /*007a*/ 	.short	(.L_21 - .L_20)


	//   ....[0]....
.L_20:
        /*007c*/ 	.word	0x000000c0


	//   ....[1]....
        /*0080*/ 	.word	0x000013c0


	//----- nvinfo : EIATTR_CBANK_PARAM_SIZE
	.align		4
.L_21:
        /*0084*/ 	.byte	0x03, 0x19
        /*0086*/ 	.short	0x0024


	//----- nvinfo : EIATTR_PARAM_CBANK
	.align		4
        /*0088*/ 	.byte	0x04, 0x0a
        /*008a*/ 	.short	(.L_23 - .L_22)
	.align		4
.L_22:
        /*008c*/ 	.word	index@(.nv.constant0._Z11convolutionPjPiS0_iii)
        /*0090*/ 	.short	0x0380
        /*0092*/ 	.short	0x0024


	//----- nvinfo : EIATTR_SW_WAR
	.align		4
.L_23:
        /*0094*/ 	.byte	0x04, 0x36
        /*0096*/ 	.short	(.L_25 - .L_24)
.L_24:
        /*0098*/ 	.word	0x00000008
.L_25:


//--------------------- .nv.callgraph             --------------------------
	.section	.nv.callgraph,"",@"SHT_CUDA_CALLGRAPH"
	.align	4
	.sectionentsize	8
	.align		4
        /*0000*/ 	.word	0x00000000
	.align		4
        /*0004*/ 	.word	0xffffffff
	.align		4
        /*0008*/ 	.word	0x00000000
	.align		4
        /*000c*/ 	.word	0xfffffffe
	.align		4
        /*0010*/ 	.word	0x00000000
	.align		4
        /*0014*/ 	.word	0xfffffffd
	.align		4
        /*0018*/ 	.word	0x00000000
	.align		4
        /*001c*/ 	.word	0xfffffffc


//--------------------- .text._Z11convolutionPjPiS0_iii --------------------------
	.section	.text._Z11convolutionPjPiS0_iii,"ax",@progbits
	.align	128
        .global         _Z11convolutionPjPiS0_iii
        .type           _Z11convolutionPjPiS0_iii,@function
        .size           _Z11convolutionPjPiS0_iii,(.L_x_2 - _Z11convolutionPjPiS0_iii)
        .other          _Z11convolutionPjPiS0_iii,@"STO_CUDA_ENTRY STV_DEFAULT"
_Z11convolutionPjPiS0_iii:
.text._Z11convolutionPjPiS0_iii:
[----:B------:R-:W-:Y:S01]  /*0000*/  LDC R1, c[0x0][0x37c] ;  /* 0x0000df00ff017b82 */ /* 0x000fe20000000800 */
[----:B------:R-:W0:Y:S07]  /*0010*/  S2R R0, SR_CTAID.Y ;  /* 0x0000000000007919 */ /* 0x000e2e0000002600 */
[----:B------:R-:W1:Y:S01]  /*0020*/  LDC.64 R22, c[0x0][0x398] ;  /* 0x0000e600ff167b82 */ /* 0x000e620000000a00 */
[----:B------:R-:W2:Y:S01]  /*0030*/  LDCU UR6, c[0x0][0x3a0] ;  /* 0x00007400ff0677ac */ /* 0x000ea20008000800 */
[----:B------:R-:W0:Y:S01]  /*0040*/  S2R R3, SR_TID.Y ;  /* 0x0000000000037919 */ /* 0x000e220000002200 */
[----:B------:R-:W3:Y:S01]  /*0050*/  S2R R2, SR_CTAID.X ;  /* 0x0000000000027919 */ /* 0x000ee20000002500 */
[----:B------:R-:W3:Y:S01]  /*0060*/  S2R R5, SR_TID.X ;  /* 0x0000000000057919 */ /* 0x000ee20000002100 */
[----:B0-----:R-:W-:-:S04]  /*0070*/  LEA R0, R0, R3, 0x4 ;  /* 0x0000000300007211 */ /* 0x001fc800078e20ff */
[----:B--2---:R-:W-:Y:S01]  /*0080*/  ISETP.GE.AND P0, PT, R0, UR6, PT ;  /* 0x0000000600007c0c */ /* 0x004fe2000bf06270 */
[----:B---3--:R-:W-:-:S05]  /*0090*/  IMAD R2, R2, 0x10, R5 ;  /* 0x0000001002027824 */ /* 0x008fca00078e0205 */
[----:B-1----:R-:W-:-:S04]  /*00a0*/  ISETP.GE.OR P0, PT, R2, R23, P0 ;  /* 0x000000170200720c */ /* 0x002fc80000706670 */
[----:B------:R-:W-:-:S13]  /*00b0*/  ISETP.LT.OR P0, PT, R22, 0x1, P0 ;  /* 0x000000011600780c */ /* 0x000fda0000701670 */
[----:B------:R-:W-:Y:S05]  /*00c0*/  @P0 EXIT ;  /* 0x000000000000094d */ /* 0x000fea0003800000 */
[C---:B------:R-:W-:Y:S01]  /*00d0*/  IADD3 R4, PT, PT, R2.reuse, 0x1, RZ ;  /* 0x0000000102047810 */ /* 0x040fe20007ffe0ff */
[----:B------:R-:W-:Y:S01]  /*00e0*/  VIADD R6, R2, 0xfffffffe ;  /* 0xfffffffe02067836 */ /* 0x000fe20000000000 */
[----:B------:R-:W-:Y:S01]  /*00f0*/  IADD3 R3, PT, PT, R0, 0x1, RZ ;  /* 0x0000000100037810 */ /* 0x000fe20007ffe0ff */
[----:B------:R-:W-:Y:S01]  /*0100*/  VIADD R8, R2, 0x2 ;  /* 0x0000000202087836 */ /* 0x000fe20000000000 */
[-C--:B------:R-:W-:Y:S01]  /*0110*/  ISETP.GE.AND P0, PT, R4, R23.reuse, PT ;  /* 0x000000170400720c */ /* 0x080fe20003f06270 */
[----:B------:R-:W0:Y:S01]  /*0120*/  LDCU.64 UR4, c[0x0][0x358] ;  /* 0x00006b00ff0477ac */ /* 0x000e220008000a00 */
[----:B------:R-:W-:Y:S02]  /*0130*/  IADD3 R4, PT, PT, R0, -0x2, RZ ;  /* 0xfffffffe00047810 */ /* 0x000fe40007ffe0ff */
[-C--:B------:R-:W-:Y:S01]  /*0140*/  ISETP.GE.AND P2, PT, R6, R23.reuse, PT ;  /* 0x000000170600720c */ /* 0x080fe20003f46270 */
[----:B------:R-:W1:Y:S01]  /*0150*/  LDCU UR7, c[0x0][0x3a0] ;  /* 0x00007400ff0777ac */ /* 0x000e620008000800 */
[C---:B------:R-:W-:Y:S01]  /*0160*/  ISETP.GE.AND P3, PT, R4.reuse, UR6, PT ;  /* 0x0000000604007c0c */ /* 0x040fe2000bf66270 */
[-C--:B------:R-:W-:Y:S01]  /*0170*/  IMAD R7, R4, R23.reuse, R2 ;  /* 0x0000001704077224 */ /* 0x080fe200078e0202 */
[-C--:B------:R-:W-:Y:S01]  /*0180*/  ISETP.GE.AND P1, PT, R8, R23.reuse, PT ;  /* 0x000000170800720c */ /* 0x080fe20003f26270 */
[-C--:B------:R-:W-:Y:S01]  /*0190*/  IMAD R6, R4, R23.reuse, R6 ;  /* 0x0000001704067224 */ /* 0x080fe200078e0206 */
[----:B------:R-:W-:Y:S01]  /*01a0*/  ISETP.GT.U32.AND P3, PT, R0, 0x1, !P3 ;  /* 0x000000010000780c */ /* 0x000fe20005f64070 */
[-C--:B------:R-:W-:Y:S01]  /*01b0*/  IMAD R7, R7, R22.reuse, RZ ;  /* 0x0000001607077224 */ /* 0x080fe200078e02ff */
[----:B------:R-:W-:Y:S01]  /*01c0*/  ISETP.GT.AND P2, PT, R2, 0x1, !P2 ;  /* 0x000000010200780c */ /* 0x000fe20005744270 */
[----:B------:R-:W-:Y:S01]  /*01d0*/  VIADD R19, R6, 0x3 ;  /* 0x0000000306137836 */ /* 0x000fe20000000000 */
[----:B------:R-:W-:Y:S01]  /*01e0*/  ISETP.GT.AND P0, PT, R2, -0x2, !P0 ;  /* 0xfffffffe0200780c */ /* 0x000fe20004704270 */
[----:B------:R-:W-:Y:S01]  /*01f0*/  IMAD.IADD R25, R6, 0x1, R23 ;  /* 0x0000000106197824 */ /* 0x000fe200078e0217 */
[----:B------:R-:W-:Y:S01]  /*0200*/  ISETP.GT.AND P1, PT, R2, -0x3, !P1 ;  /* 0xfffffffd0200780c */ /* 0x000fe20004f24270 */
[C---:B------:R-:W-:Y:S01]  /*0210*/  IMAD R2, R0.reuse, R23, R2 ;  /* 0x0000001700027224 */ /* 0x040fe200078e0202 */
[----:B------:R-:W-:Y:S01]  /*0220*/  PLOP3.LUT P4, PT, P3, P2, PT, 0x80, 0x8 ;  /* 0x000000000008781c */ /* 0x000fe20001f85070 */
[----:B------:R-:W-:Y:S01]  /*0230*/  VIADD R0, R0, 0x2 ;  /* 0x0000000200007836 */ /* 0x000fe20000000000 */
[----:B------:R-:W-:Y:S01]  /*0240*/  PLOP3.LUT P5, PT, P3, P0, PT, 0x80, 0x8 ;  /* 0x000000000008781c */ /* 0x000fe20001fa1070 */
[C---:B------:R-:W-:Y:S01]  /*0250*/  VIADD R4, R2.reuse, 0xfffffffe ;  /* 0xfffffffe02047836 */ /* 0x040fe20000000000 */
[----:B------:R-:W-:Y:S01]  /*0260*/  P2R R12, PR, RZ, 0x10 ;  /* 0x00000010ff0c7803 */ /* 0x000fe20000000000 */
[-C--:B------:R-:W-:Y:S01]  /*0270*/  IMAD R18, R19, R22.reuse, RZ ;  /* 0x0000001613127224 */ /* 0x080fe200078e02ff */
[----:B------:R-:W-:Y:S01]  /*0280*/  ISETP.LT.U32.AND P4, PT, R3, UR6, P2 ;  /* 0x0000000603007c0c */ /* 0x000fe20009781070 */
[----:B------:R-:W-:Y:S01]  /*0290*/  VIADD R9, R2, 0x2 ;  /* 0x0000000202097836 */ /* 0x000fe20000000000 */
[----:B------:R-:W-:Y:S01]  /*02a0*/  PLOP3.LUT P3, PT, P3, P1, PT, 0x80, 0x8 ;  /* 0x000000000008781c */ /* 0x000fe20001f63070 */
[----:B------:R-:W-:Y:S01]  /*02b0*/  VIADD R19, R25, 0x2 ;  /* 0x0000000219137836 */ /* 0x000fe20000000000 */
[----:B------:R-:W-:Y:S01]  /*02c0*/  ISETP.LT.U32.AND P2, PT, R0, UR6, P2 ;  /* 0x0000000600007c0c */ /* 0x000fe20009741070 */
[-C--:B------:R-:W-:Y:S01]  /*02d0*/  IMAD R10, R4, R22.reuse, RZ ;  /* 0x00000016040a7224 */ /* 0x080fe200078e02ff */
[----:B------:R-:W-:Y:S01]  /*02e0*/  IADD3 R21, PT, PT, R6, 0x4, RZ ;  /* 0x0000000406157810 */ /* 0x000fe20007ffe0ff */
[-C--:B------:R-:W-:Y:S01]  /*02f0*/  IMAD R5, R2, R22.reuse, RZ ;  /* 0x0000001602057224 */ /* 0x080fe200078e02ff */
[----:B------:R-:W-:Y:S01]  /*0300*/  P2R R14, PR, RZ, 0x8 ;  /* 0x00000008ff0e7803 */ /* 0x000fe20000000000 */
[----:B------:R-:W-:Y:S01]  /*0310*/  IMAD R36, R19, R22, RZ ;  /* 0x0000001613247224 */ /* 0x000fe200078e02ff */
[----:B------:R-:W-:-:S02]  /*0320*/  P2R R17, PR, RZ, 0x4 ;  /* 0x00000004ff117803 */ /* 0x000fc40000000000 */
[C---:B------:R-:W-:Y:S02]  /*0330*/  ISETP.LT.U32.AND P3, PT, R3.reuse, UR6, P0 ;  /* 0x0000000603007c0c */ /* 0x040fe40008761070 */
[----:B------:R-:W-:Y:S01]  /*0340*/  ISETP.LT.U32.AND P2, PT, R3, UR6, P1 ;  /* 0x0000000603007c0c */ /* 0x000fe20008f41070 */
[-C--:B------:R-:W-:Y:S01]  /*0350*/  IMAD R3, R6, R22.reuse, RZ ;  /* 0x0000001606037224 */ /* 0x080fe200078e02ff */
[-C--:B------:R-:W-:Y:S01]  /*0360*/  IADD3 R29, PT, PT, R4, R23.reuse, RZ ;  /* 0x00000017041d7210 */ /* 0x080fe20007ffe0ff */
[-C--:B------:R-:W-:Y:S01]  /*0370*/  IMAD R6, R21, R22.reuse, RZ ;  /* 0x0000001615067224 */ /* 0x080fe200078e02ff */
[CC--:B------:R-:W-:Y:S01]  /*0380*/  IADD3 R27, PT, PT, R2.reuse, R23.reuse, RZ ;  /* 0x00000017021b7210 */ /* 0x0c0fe20007ffe0ff */
[CC--:B------:R-:W-:Y:S01]  /*0390*/  IMAD R21, R25.reuse, R22.reuse, RZ ;  /* 0x0000001619157224 */ /* 0x0c0fe200078e02ff */
[----:B------:R-:W-:Y:S01]  /*03a0*/  IADD3 R31, PT, PT, R25, 0x3, RZ ;  /* 0x00000003191f7810 */ /* 0x000fe20007ffe0ff */
[-C--:B------:R-:W-:Y:S01]  /*03b0*/  IMAD R4, R9, R22.reuse, RZ ;  /* 0x0000001609047224 */ /* 0x080fe200078e02ff */
[C---:B------:R-:W-:Y:S01]  /*03c0*/  IADD3 R37, PT, PT, R29.reuse, R23, RZ ;  /* 0x000000171d257210 */ /* 0x040fe20007ffe0ff */
[----:B------:R-:W-:Y:S01]  /*03d0*/  VIADD R23, R29, 0x3 ;  /* 0x000000031d177836 */ /* 0x000fe20000000000 */
[----:B------:R-:W-:Y:S01]  /*03e0*/  IADD3 R25, PT, PT, R25, 0x4, RZ ;  /* 0x0000000419197810 */ /* 0x000fe20007ffe0ff */
[-C--:B------:R-:W-:Y:S01]  /*03f0*/  IMAD R9, R27, R22.reuse, RZ ;  /* 0x000000161b097224 */ /* 0x080fe200078e02ff */
[----:B------:R-:W-:Y:S01]  /*0400*/  IADD3 R27, PT, PT, R29, 0x4, RZ ;  /* 0x000000041d1b7810 */ /* 0x000fe20007ffe0ff */
[-C--:B------:R-:W-:Y:S01]  /*0410*/  IMAD R28, R23, R22.reuse, RZ ;  /* 0x00000016171c7224 */ /* 0x080fe200078e02ff */
[----:B------:R-:W-:Y:S01]  /*0420*/  IADD3 R11, PT, PT, R2, -0x1, RZ ;  /* 0xffffffff020b7810 */ /* 0x000fe20007ffe0ff */
[-C--:B------:R-:W-:Y:S01]  /*0430*/  IMAD R35, R25, R22.reuse, RZ ;  /* 0x0000001619237224 */ /* 0x080fe200078e02ff */
[----:B------:R-:W-:Y:S01]  /*0440*/  IADD3 R23, PT, PT, R37, 0x2, RZ ;  /* 0x0000000225177810 */ /* 0x000fe20007ffe0ff */
[-C--:B------:R-:W-:Y:S01]  /*0450*/  IMAD R29, R29, R22.reuse, RZ ;  /* 0x000000161d1d7224 */ /* 0x080fe200078e02ff */
[C---:B------:R-:W-:Y:S01]  /*0460*/  IADD3 R25, PT, PT, R37.reuse, 0x3, RZ ;  /* 0x0000000325197810 */ /* 0x040fe20007ffe0ff */
[CC--:B------:R-:W-:Y:S01]  /*0470*/  IMAD R33, R37.reuse, R22.reuse, RZ ;  /* 0x0000001625217224 */ /* 0x0c0fe200078e02ff */
[C---:B------:R-:W-:Y:S01]  /*0480*/  ISETP.LT.U32.AND P0, PT, R0.reuse, UR6, P0 ;  /* 0x0000000600007c0c */ /* 0x040fe20008701070 */
[----:B------:R-:W-:Y:S01]  /*0490*/  VIADD R37, R37, 0x4 ;  /* 0x0000000425257836 */ /* 0x000fe20000000000 */
[----:B------:R-:W-:Y:S01]  /*04a0*/  ISETP.LT.U32.AND P1, PT, R0, UR6, P1 ;  /* 0x0000000600007c0c */ /* 0x000fe20008f21070 */
[-C--:B------:R-:W-:Y:S01]  /*04b0*/  IMAD R11, R11, R22.reuse, RZ ;  /* 0x000000160b0b7224 */ /* 0x080fe200078e02ff */
[----:B------:R-:W-:Y:S01]  /*04c0*/  P2R R13, PR, RZ, 0x20 ;  /* 0x00000020ff0d7803 */ /* 0x000fe20000000000 */
[--C-:B------:R-:W-:Y:S01]  /*04d0*/  IMAD.IADD R2, R5, 0x1, R22.reuse ;  /* 0x0000000105027824 */ /* 0x100fe200078e0216 */
[----:B------:R-:W-:Y:S01]  /*04e0*/  P2R R16, PR, RZ, 0x10 ;  /* 0x00000010ff107803 */ /* 0x000fe20000000000 */
[--C-:B------:R-:W-:Y:S01]  /*04f0*/  IMAD.IADD R20, R3, 0x1, R22.reuse ;  /* 0x0000000103147824 */ /* 0x100fe200078e0216 */
[----:B------:R-:W-:Y:S01]  /*0500*/  P2R R8, PR, RZ, 0x8 ;  /* 0x00000008ff087803 */ /* 0x000fe20000000000 */
[-C--:B------:R-:W-:Y:S01]  /*0510*/  IMAD R30, R27, R22.reuse, RZ ;  /* 0x000000161b1e7224 */ /* 0x080fe200078e02ff */
[----:B------:R-:W-:Y:S01]  /*0520*/  P2R R15, PR, RZ, 0x4 ;  /* 0x00000004ff0f7803 */ /* 0x000fe20000000000 */
[-C--:B------:R-:W-:Y:S01]  /*0530*/  IMAD R31, R31, R22.reuse, RZ ;  /* 0x000000161f1f7224 */ /* 0x080fe200078e02ff */
[----:B------:R-:W-:Y:S01]  /*0540*/  IADD3 R0, PT, PT, -R22, RZ, RZ ;  /* 0x000000ff16007210 */ /* 0x000fe20007ffe1ff */
[-C--:B------:R-:W-:Y:S01]  /*0550*/  IMAD R38, R23, R22.reuse, RZ ;  /* 0x0000001617267224 */ /* 0x080fe200078e02ff */
[-C--:B------:R-:W-:Y:S01]  /*0560*/  IADD3 R19, PT, PT, R21, R22.reuse, RZ ;  /* 0x0000001615137210 */ /* 0x080fe20007ffe0ff */
[-C--:B------:R-:W-:Y:S01]  /*0570*/  IMAD R34, R25, R22.reuse, RZ ;  /* 0x0000001619227224 */ /* 0x080fe200078e02ff */
[-C--:B------:R-:W-:Y:S01]  /*0580*/  IADD3 R32, PT, PT, R29, R22.reuse, RZ ;  /* 0x000000161d207210 */ /* 0x080fe20007ffe0ff */
[----:B------:R-:W-:Y:S01]  /*0590*/  IMAD R37, R37, R22, RZ ;  /* 0x0000001625257224 */ /* 0x000fe200078e02ff */
[----:B------:R-:W2:Y:S01]  /*05a0*/  LDCU UR6, c[0x0][0x39c] ;  /* 0x00007380ff0677ac */ /* 0x000ea20008000800 */
[----:B01----:R-:W-:-:S07]  /*05b0*/  IMAD.IADD R39, R33, 0x1, R22 ;  /* 0x0000000121277824 */ /* 0x003fce00078e0216 */
.L_x_0:
[----:B0-----:R-:W0:Y:S01]  /*05c0*/  S2R R41, SR_CTAID.Y ;  /* 0x0000000000297919 */ /* 0x001e220000002600 */
[----:B------:R-:W-:Y:S02]  /*05d0*/  ISETP.NE.AND P6, PT, R12, RZ, PT ;  /* 0x000000ff0c00720c */ /* 0x000fe40003fc5270 */
[----:B------:R-:W-:Y:S01]  /*05e0*/  ISETP.NE.AND P4, PT, R14, RZ, PT ;  /* 0x000000ff0e00720c */ /* 0x000fe20003f85270 */
[----:B------:R-:W0:Y:S01]  /*05f0*/  S2R R22, SR_TID.Y ;  /* 0x0000000000167919 */ /* 0x000e220000002200 */
[----:B------:R-:W-:Y:S01]  /*0600*/  ISETP.NE.AND P5, PT, R13, RZ, PT ;  /* 0x000000ff0d00720c */ /* 0x000fe20003fa5270 */
[----:B------:R-:W1:Y:S01]  /*0610*/  S2R R42, SR_CTAID.X ;  /* 0x00000000002a7919 */ /* 0x000e620000002500 */
[----:B------:R-:W1:Y:S07]  /*0620*/  S2R R23, SR_TID.X ;  /* 0x0000000000177919 */ /* 0x000e6e0000002100 */
[----:B------:R-:W3:Y:S08]  /*0630*/  @P6 LDC.64 R24, c[0x0][0x388] ;  /* 0x0000e200ff186b82 */ /* 0x000ef00000000a00 */
[----:B------:R-:W4:Y:S01]  /*0640*/  @P6 LDC.64 R26, c[0x0][0x380] ;  /* 0x0000e000ff1a6b82 */ /* 0x000f220000000a00 */
[----:B0-----:R-:W-:Y:S01]  /*0650*/  LEA R41, R41, R22, 0x4 ;  /* 0x0000001629297211 */ /* 0x001fe200078e20ff */
[----:B---3--:R0:W3:Y:S03]  /*0660*/  @P6 LDG.E R43, desc[UR4][R24.64] ;  /* 0x00000004182b6981 */ /* 0x0080e6000c1e1900 */
[----:B------:R-:W-:-:S04]  /*0670*/  IADD3 R22, PT, PT, R41, -0x2, RZ ;  /* 0xfffffffe29167810 */ /* 0x000fc80007ffe0ff */
[----:B------:R-:W-:Y:S01]  /*0680*/  ISETP.GE.AND P2, PT, R22, UR7, PT ;  /* 0x0000000716007c0c */ /* 0x000fe2000bf46270 */
[----:B-1----:R-:W-:Y:S02]  /*0690*/  IMAD R42, R42, 0x10, R23 ;  /* 0x000000102a2a7824 */ /* 0x002fe400078e0217 */
[----:B----4-:R-:W-:Y:S01]  /*06a0*/  @P6 IMAD.WIDE R26, R3, 0x4, R26 ;  /* 0x00000004031a6825 */ /* 0x010fe200078e021a */
[----:B------:R-:W-:-:S04]  /*06b0*/  ISETP.LT.U32.OR P2, PT, R41, 0x2, P2 ;  /* 0x000000022900780c */ /* 0x000fc80001741470 */
[----:B------:R-:W-:Y:S01]  /*06c0*/  ISETP.LT.OR P3, PT, R42, 0x1, P2 ;  /* 0x000000012a00780c */ /* 0x000fe20001761670 */
[----:B------:R-:W3:-:S12]  /*06d0*/  @P6 LDG.E R26, desc[UR4][R26.64] ;  /* 0x000000041a1a6981 */ /* 0x000ed8000c1e1900 */
[----:B------:R-:W1:Y:S08]  /*06e0*/  @!P3 LDC.64 R22, c[0x0][0x380] ;  /* 0x0000e000ff16bb82 */ /* 0x000e700000000a00 */
[----:B0-----:R-:W0:Y:S01]  /*06f0*/  @!P3 LDC.64 R24, c[0x0][0x388] ;  /* 0x0000e200ff18bb82 */ /* 0x001e220000000a00 */
[----:B-1----:R-:W-:-:S06]  /*0700*/  @!P3 IMAD.WIDE R44, R20, 0x4, R22 ;  /* 0x00000004142cb825 */ /* 0x002fcc00078e0216 */
[----:B------:R-:W4:Y:S04]  /*0710*/  @!P3 LDG.E R44, desc[UR4][R44.64] ;  /* 0x000000042c2cb981 */ /* 0x000f28000c1e1900 */
[----:B0-----:R-:W4:Y:S01]  /*0720*/  @!P3 LDG.E R23, desc[UR4][R24.64+0x4] ;  /* 0x000004041817b981 */ /* 0x001f22000c1e1900 */
[----:B------:R-:W-:Y:S01]  /*0730*/  ISETP.LT.OR P2, PT, R42, RZ, P2 ;  /* 0x000000ff2a00720c */ /* 0x000fe20001741670 */
[----:B------:R-:W-:Y:S02]  /*0740*/  HFMA2 R40, -RZ, RZ, 0, 0 ;  /* 0x00000000ff287431 */ /* 0x000fe400000001ff */
[----:B---3--:R-:W-:-:S10]  /*0750*/  @P6 IMAD R40, R43, R26, RZ ;  /* 0x0000001a2b286224 */ /* 0x008fd400078e02ff */
[----:B------:R-:W0:Y:S02]  /*0760*/  @!P2 LDC.64 R26, c[0x0][0x388] ;  /* 0x0000e200ff1aab82 */ /* 0x000e240000000a00 */
[----:B0-----:R-:W3:Y:S01]  /*0770*/  @!P2 LDG.E R27, desc[UR4][R26.64+0x8] ;  /* 0x000008041a1ba981 */ /* 0x001ee2000c1e1900 */
[----:B----4-:R-:W-:-:S05]  /*0780*/  @!P3 IMAD R40, R23, R44, R40 ;  /* 0x0000002c1728b224 */ /* 0x010fca00078e0228 */
[----:B------:R-:W0:Y:S08]  /*0790*/  @!P2 LDC.64 R22, c[0x0][0x380] ;  /* 0x0000e000ff16ab82 */ /* 0x000e300000000a00 */
[----:B------:R-:W1:Y:S08]  /*07a0*/  @P5 LDC.64 R24, c[0x0][0x388] ;  /* 0x0000e200ff185b82 */ /* 0x000e700000000a00 */
[----:B------:R-:W4:Y:S01]  /*07b0*/  @P5 LDC.64 R44, c[0x0][0x380] ;  /* 0x0000e000ff2c5b82 */ /* 0x000f220000000a00 */
[----:B0-----:R-:W-:-:S06]  /*07c0*/  @!P2 IMAD.WIDE R22, R7, 0x4, R22 ;  /* 0x000000040716a825 */ /* 0x001fcc00078e0216 */
[----:B------:R-:W3:Y:S01]  /*07d0*/  @!P2 LDG.E R22, desc[UR4][R22.64] ;  /* 0x000000041616a981 */ /* 0x000ee2000c1e1900 */
[----:B----4-:R-:W-:-:S06]  /*07e0*/  @P5 IMAD.WIDE R44, R18, 0x4, R44 ;  /* 0x00000004122c5825 */ /* 0x010fcc00078e022c */
[----:B------:R-:W4:Y:S01]  /*07f0*/  @P5 LDG.E R45, desc[UR4][R44.64] ;  /* 0x000000042c2d5981 */ /* 0x000f22000c1e1900 */
[----:B---3--:R-:W-:Y:S02]  /*0800*/  @!P2 IMAD R40, R27, R22, R40 ;  /* 0x000000161b28a224 */ /* 0x008fe400078e0228 */
[----:B------:R-:W0:Y:S02]  /*0810*/  @P4 LDC.64 R22, c[0x0][0x380] ;  /* 0x0000e000ff164b82 */ /* 0x000e240000000a00 */
[----:B0-----:R-:W-:Y:S02]  /*0820*/  @P4 IMAD.WIDE R26, R6, 0x4, R22 ;  /* 0x00000004061a4825 */ /* 0x001fe400078e0216 */
[----:B-1----:R0:W4:Y:S04]  /*0830*/  @P5 LDG.E R22, desc[UR4][R24.64+0xc] ;  /* 0x00000c0418165981 */ /* 0x002128000c1e1900 */
[----:B------:R-:W3:Y:S01]  /*0840*/  @P4 LDG.E R26, desc[UR4][R26.64] ;  /* 0x000000041a1a4981 */ /* 0x000ee2000c1e1900 */
[----:B0-----:R-:W0:Y:S03]  /*0850*/  @P4 LDC.64 R24, c[0x0][0x388] ;  /* 0x0000e200ff184b82 */ /* 0x001e260000000a00 */
[----:B0-----:R-:W3:Y:S01]  /*0860*/  @P4 LDG.E R23, desc[UR4][R24.64+0x10] ;  /* 0x0000100418174981 */ /* 0x001ee2000c1e1900 */
[----:B------:R-:W-:-:S04]  /*0870*/  IADD3 R43, PT, PT, R42, -0x2, RZ ;  /* 0xfffffffe2a2b7810 */ /* 0x000fc80007ffe0ff */
[----:B--2---:R-:W-:-:S04]  /*0880*/  ISETP.GE.AND P2, PT, R43, UR6, PT ;  /* 0x000000062b007c0c */ /* 0x004fc8000bf46270 */
[----:B------:R-:W-:-:S04]  /*0890*/  ISETP.GT.AND P2, PT, R42, 0x1, !P2 ;  /* 0x000000012a00780c */ /* 0x000fc80005744270 */
[----:B------:R-:W-:Y:S01]  /*08a0*/  ISETP.EQ.OR P2, PT, R41, RZ, !P2 ;  /* 0x000000ff2900720c */ /* 0x000fe20005742670 */
[----:B----4-:R-:W-:-:S04]  /*08b0*/  @P5 IMAD R40, R22, R45, R40 ;  /* 0x0000002d16285224 */ /* 0x010fc800078e0228 */
[----:B---3--:R-:W-:-:S08]  /*08c0*/  @P4 IMAD R40, R23, R26, R40 ;  /* 0x0000001a17284224 */ /* 0x008fd000078e0228 */
[----:B------:R-:W0:Y:S08]  /*08d0*/  @!P2 LDC.64 R22, c[0x0][0x380] ;  /* 0x0000e000ff16ab82 */ /* 0x000e300000000a00 */
[----:B------:R-:W1:Y:S01]  /*08e0*/  @!P2 LDC.64 R26, c[0x0][0x388] ;  /* 0x0000e200ff1aab82 */ /* 0x000e620000000a00 */
[----:B0-----:R-:W-:-:S06]  /*08f0*/  @!P2 IMAD.WIDE R22, R21, 0x4, R22 ;  /* 0x000000041516a825 */ /* 0x001fcc00078e0216 */
[----:B------:R-:W2:Y:S04]  /*0900*/  @!P2 LDG.E R22, desc[UR4][R22.64] ;  /* 0x000000041616a981 */ /* 0x000ea8000c1e1900 */
[----:B-1----:R-:W2:Y:S01]  /*0910*/  @!P2 LDG.E R27, desc[UR4][R26.64+0x14] ;  /* 0x000014041a1ba981 */ /* 0x002ea2000c1e1900 */
[----:B------:R-:W-:Y:S01]  /*0920*/  ISETP.GE.AND P3, PT, R42, 0x1, PT ;  /* 0x000000012a00780c */ /* 0x000fe20003f66270 */
[----:B--2---:R-:W-:-:S03]  /*0930*/  @!P2 IMAD R40, R27, R22, R40 ;  /* 0x000000161b28a224 */ /* 0x004fc600078e0228 */
[----:B------:R-:W-:-:S13]  /*0940*/  ISETP.EQ.OR P2, PT, R41, RZ, !P3 ;  /* 0x000000ff2900720c */ /* 0x000fda0005f42670 */
[----:B------:R-:W0:Y:S08]  /*0950*/  @!P2 LDC.64 R22, c[0x0][0x380] ;  /* 0x0000e000ff16ab82 */ /* 0x000e300000000a00 */
[----:B------:R-:W1:Y:S01]  /*0960*/  @!P2 LDC.64 R24, c[0x0][0x388] ;  /* 0x0000e200ff18ab82 */ /* 0x000e620000000a00 */
[----:B0-----:R-:W-:-:S06]  /*0970*/  @!P2 IMAD.WIDE R44, R19, 0x4, R22 ;  /* 0x00000004132ca825 */ /* 0x001fcc00078e0216 */
[----:B------:R-:W2:Y:S04]  /*0980*/  @!P2 LDG.E R44, desc[UR4][R44.64] ;  /* 0x000000042c2ca981 */ /* 0x000ea8000c1e1900 */
[----:B-1----:R-:W2:Y:S02]  /*0990*/  @!P2 LDG.E R25, desc[UR4][R24.64+0x18] ;  /* 0x000018041819a981 */ /* 0x002ea4000c1e1900 */
[----:B--2---:R-:W-:Y:S01]  /*09a0*/  @!P2 IMAD R40, R25, R44, R40 ;  /* 0x0000002c1928a224 */ /* 0x004fe200078e0228 */
[----:B------:R-:W-:-:S04]  /*09b0*/  ISETP.GE.AND P2, PT, R42, RZ, PT ;  /* 0x000000ff2a00720c */ /* 0x000fc80003f46270 */
[----:B------:R-:W-:-:S13]  /*09c0*/  ISETP.EQ.OR P4, PT, R41, RZ, !P2 ;  /* 0x000000ff2900720c */ /* 0x000fda0005782670 */
[----:B------:R-:W0:Y:S08]  /*09d0*/  @!P4 LDC.64 R22, c[0x0][0x380] ;  /* 0x0000e000ff16cb82 */ /* 0x000e300000000a00 */
[----:B------:R-:W1:Y:S01]  /*09e0*/  @!P4 LDC.64 R26, c[0x0][0x388] ;  /* 0x0000e200ff1acb82 */ /* 0x000e620000000a00 */
[----:B0-----:R-:W-:-:S06]  /*09f0*/  @!P4 IMAD.WIDE R22, R36, 0x4, R22 ;  /* 0x000000042416c825 */ /* 0x001fcc00078e0216 */
[----:B------:R-:W2:Y:S04]  /*0a00*/  @!P4 LDG.E R22, desc[UR4][R22.64] ;  /* 0x000000041616c981 */ /* 0x000ea8000c1e1900 */
[----:B-1----:R-:W2:Y:S01]  /*0a10*/  @!P4 LDG.E R27, desc[UR4][R26.64+0x1c] ;  /* 0x00001c041a1bc981 */ /* 0x002ea2000c1e1900 */
[----:B------:R-:W-:-:S05]  /*0a20*/  VIADD R44, R42, 0x1 ;  /* 0x000000012a2c7836 */ /* 0x000fca0000000000 */
[----:B------:R-:W-:-:S04]  /*0a30*/  ISETP.GE.AND P5, PT, R44, UR6, PT ;  /* 0x000000062c007c0c */ /* 0x000fc8000bfa6270 */
[----:B------:R-:W-:Y:S01]  /*0a40*/  ISETP.LT.OR P5, PT, R42, -0x1, P5 ;  /* 0xffffffff2a00780c */ /* 0x000fe20002fa1670 */
[----:B--2---:R-:W-:-:S03]  /*0a50*/  @!P4 IMAD R40, R27, R22, R40 ;  /* 0x000000161b28c224 */ /* 0x004fc600078e0228 */
[----:B------:R-:W-:-:S13]  /*0a60*/  ISETP.EQ.OR P4, PT, R41, RZ, P5 ;  /* 0x000000ff2900720c */ /* 0x000fda0002f82670 */
[----:B------:R-:W0:Y:S08]  /*0a70*/  @!P4 LDC.64 R22, c[0x0][0x380] ;  /* 0x0000e000ff16cb82 */ /* 0x000e300000000a00 */
[----:B------:R-:W1:Y:S01]  /*0a80*/  @!P4 LDC.64 R24, c[0x0][0x388] ;  /* 0x0000e200ff18cb82 */ /* 0x000e620000000a00 */
[----:B0-----:R-:W-:-:S06]  /*0a90*/  @!P4 IMAD.WIDE R44, R31, 0x4, R22 ;  /* 0x000000041f2cc825 */ /* 0x001fcc00078e0216 */
[----:B------:R-:W2:Y:S04]  /*0aa0*/  @!P4 LDG.E R44, desc[UR4][R44.64] ;  /* 0x000000042c2cc981 */ /* 0x000ea8000c1e1900 */
[----:B-1----:R-:W2:Y:S01]  /*0ab0*/  @!P4 LDG.E R25, desc[UR4][R24.64+0x20] ;  /* 0x000020041819c981 */ /* 0x002ea2000c1e1900 */
[----:B------:R-:W-:Y:S01]  /*0ac0*/  IADD3 R22, PT, PT, R42, 0x2, RZ ;  /* 0x000000022a167810 */ /* 0x000fe20007ffe0ff */
[----:B--2---:R-:W-:-:S03]  /*0ad0*/  @!P4 IMAD R40, R25, R44, R40 ;  /* 0x0000002c1928c224 */ /* 0x004fc600078e0228 */
[----:B------:R-:W-:-:S04]  /*0ae0*/  ISETP.GE.AND P4, PT, R22, UR6, PT ;  /* 0x0000000616007c0c */ /* 0x000fc8000bf86270 */
[----:B------:R-:W-:-:S04]  /*0af0*/  ISETP.LT.OR P4, PT, R42, -0x2, P4 ;  /* 0xfffffffe2a00780c */ /* 0x000fc80002781670 */
[----:B------:R-:W-:-:S13]  /*0b00*/  ISETP.EQ.OR P6, PT, R41, RZ, P4 ;  /* 0x000000ff2900720c */ /* 0x000fda00027c2670 */
[----:B------:R-:W0:Y:S08]  /*0b10*/  @!P6 LDC.64 R22, c[0x0][0x380] ;  /* 0x0000e000ff16eb82 */ /* 0x000e300000000a00 */
[----:B------:R-:W1:Y:S01]  /*0b20*/  @!P6 LDC.64 R26, c[0x0][0x388] ;  /* 0x0000e200ff1aeb82 */ /* 0x000e620000000a00 */
[----:B0-----:R-:W-:-:S06]  /*0b30*/  @!P6 IMAD.WIDE R22, R35, 0x4, R22 ;  /* 0x000000042316e825 */ /* 0x001fcc00078e0216 */
[----:B------:R-:W2:Y:S04]  /*0b40*/  @!P6 LDG.E R22, desc[UR4][R22.64] ;  /* 0x000000041616e981 */ /* 0x000ea8000c1e1900 */
[----:B-1----:R-:W2:Y:S02]  /*0b50*/  @!P6 LDG.E R27, desc[UR4][R26.64+0x24] ;  /* 0x000024041a1be981 */ /* 0x002ea4000c1e1900 */
[----:B--2---:R-:W-:Y:S01]  /*0b60*/  @!P6 IMAD R40, R27, R22, R40 ;  /* 0x000000161b28e224 */ /* 0x004fe200078e0228 */
[----:B------:R-:W-:Y:S01]  /*0b70*/  ISETP.GE.AND P6, PT, R43, UR6, PT ;  /* 0x000000062b007c0c */ /* 0x000fe2000bfc6270 */
[----:B------:R-:W0:Y:S03]  /*0b80*/  @P3 LDC.64 R22, c[0x0][0x380] ;  /* 0x0000e000ff163b82 */ /* 0x000e260000000a00 */
[----:B------:R-:W-:-:S13]  /*0b90*/  ISETP.LT.OR P6, PT, R42, 0x2, P6 ;  /* 0x000000022a00780c */ /* 0x000fda00037c1670 */
[----:B------:R-:W1:Y:S08]  /*0ba0*/  @!P6 LDC.64 R24, c[0x0][0x380] ;  /* 0x0000e000ff18eb82 */ /* 0x000e700000000a00 */
[----:B------:R-:W2:Y:S01]  /*0bb0*/  @!P6 LDC.64 R44, c[0x0][0x388] ;  /* 0x0000e200ff2ceb82 */ /* 0x000ea20000000a00 */
[----:B-1----:R-:W-:-:S06]  /*0bc0*/  @!P6 IMAD.WIDE R24, R10, 0x4, R24 ;  /* 0x000000040a18e825 */ /* 0x002fcc00078e0218 */
[----:B------:R-:W3:Y:S04]  /*0bd0*/  @!P6 LDG.E R24, desc[UR4][R24.64] ;  /* 0x000000041818e981 */ /* 0x000ee8000c1e1900 */
[----:B--2---:R-:W3:Y:S01]  /*0be0*/  @!P6 LDG.E R45, desc[UR4][R44.64+0x28] ;  /* 0x000028042c2de981 */ /* 0x004ee2000c1e1900 */
[----:B0-----:R-:W-:Y:S02]  /*0bf0*/  @P3 IMAD.WIDE R42, R11, 0x4, R22 ;  /* 0x000000040b2a3825 */ /* 0x001fe400078e0216 */
[----:B------:R-:W0:Y:S03]  /*0c00*/  @P2 LDC.64 R22, c[0x0][0x380] ;  /* 0x0000e000ff162b82 */ /* 0x000e260000000a00 */
[----:B------:R1:W2:Y:S01]  /*0c10*/  @P3 LDG.E R26, desc[UR4][R42.64] ;  /* 0x000000042a1a3981 */ /* 0x0002a2000c1e1900 */
[----:B---3--:R-:W-:-:S04]  /*0c20*/  @!P6 IMAD R40, R45, R24, R40 ;  /* 0x000000182d28e224 */ /* 0x008fc800078e0228 */
[----:B------:R-:W3:Y:S02]  /*0c30*/  @P3 LDC.64 R24, c[0x0][0x388] ;  /* 0x0000e200ff183b82 */ /* 0x000ee40000000a00 */
[----:B---3--:R-:W2:Y:S06]  /*0c40*/  @P3 LDG.E R27, desc[UR4][R24.64+0x2c] ;  /* 0x00002c04181b3981 */ /* 0x008eac000c1e1900 */
[----:B-1----:R-:W1:Y:S02]  /*0c50*/  @P2 LDC.64 R42, c[0x0][0x388] ;  /* 0x0000e200ff2a2b82 */ /* 0x002e640000000a00 */
[----:B-1----:R-:W3:Y:S01]  /*0c60*/  @P2 LDG.E R42, desc[UR4][R42.64+0x30] ;  /* 0x000030042a2a2981 */ /* 0x002ee2000c1e1900 */
[----:B--2---:R-:W-:-:S02]  /*0c70*/  @P3 IMAD R40, R27, R26, R40 ;  /* 0x0000001a1b283224 */ /* 0x004fc400078e0228 */
[----:B0-----:R-:W-:-:S03]  /*0c80*/  @P2 IMAD.WIDE R26, R5, 0x4, R22 ;  /* 0x00000004051a2825 */ /* 0x001fc600078e0216 */
[----:B------:R-:W0:Y:S02]  /*0c90*/  @!P5 LDC.64 R22, c[0x0][0x380] ;  /* 0x0000e000ff16db82 */ /* 0x000e240000000a00 */
[----:B------:R1:W3:Y:S06]  /*0ca0*/  @P2 LDG.E R25, desc[UR4][R26.64] ;  /* 0x000000041a192981 */ /* 0x0002ec000c1e1900 */
[----:B-1----:R-:W1:Y:S01]  /*0cb0*/  @!P5 LDC.64 R26, c[0x0][0x388] ;  /* 0x0000e200ff1adb82 */ /* 0x002e620000000a00 */
[----:B0-----:R-:W-:-:S06]  /*0cc0*/  @!P5 IMAD.WIDE R44, R2, 0x4, R22 ;  /* 0x00000004022cd825 */ /* 0x001fcc00078e0216 */
[----:B------:R-:W2:Y:S04]  /*0cd0*/  @!P5 LDG.E R44, desc[UR4][R44.64] ;  /* 0x000000042c2cd981 */ /* 0x000ea8000c1e1900 */
[----:B-1----:R-:W2:Y:S01]  /*0ce0*/  @!P5 LDG.E R23, desc[UR4][R26.64+0x34] ;  /* 0x000034041a17d981 */ /* 0x002ea2000c1e1900 */
[----:B---3--:R-:W-:Y:S02]  /*0cf0*/  @P2 IMAD R40, R42, R25, R40 ;  /* 0x000000192a282224 */ /* 0x008fe400078e0228 */
[----:B------:R-:W0:Y:S02]  /*0d00*/  @!P4 LDC.64 R24, c[0x0][0x388] ;  /* 0x0000e200ff18cb82 */ /* 0x000e240000000a00 */
[----:B0-----:R-:W3:Y:S01]  /*0d10*/  @!P4 LDG.E R25, desc[UR4][R24.64+0x38] ;  /* 0x000038041819c981 */ /* 0x001ee2000c1e1900 */
[----:B--2---:R-:W-:-:S05]  /*0d20*/  @!P5 IMAD R40, R23, R44, R40 ;  /* 0x0000002c1728d224 */ /* 0x004fca00078e0228 */
[----:B------:R-:W0:Y:S02]  /*0d30*/  @!P4 LDC.64 R22, c[0x0][0x380] ;  /* 0x0000e000ff16cb82 */ /* 0x000e240000000a00 */
[----:B0-----:R-:W-:-:S06]  /*0d40*/  @!P4 IMAD.WIDE R22, R4, 0x4, R22 ;  /* 0x000000040416c825 */ /* 0x001fcc00078e0216 */
[----:B------:R-:W3:Y:S01]  /*0d50*/  @!P4 LDG.E R22, desc[UR4][R22.64] ;  /* 0x000000041616c981 */ /* 0x000ee2000c1e1900 */
[----:B------:R-:W-:Y:S02]  /*0d60*/  IADD3 R44, PT, PT, R41, 0x1, RZ ;  /* 0x00000001292c7810 */ /* 0x000fe40007ffe0ff */
[----:B------:R-:W-:-:S13]  /*0d70*/  ISETP.NE.AND P5, PT, R16, RZ, PT ;  /* 0x000000ff1000720c */ /* 0x000fda0003fa5270 */
[----:B------:R-:W0:Y:S02]  /*0d80*/  @P5 LDC.64 R42, c[0x0][0x380] ;  /* 0x0000e000ff2a5b82 */ /* 0x000e240000000a00 */
[----:B0-----:R-:W-:-:S06]  /*0d90*/  @P5 IMAD.WIDE R42, R29, 0x4, R42 ;  /* 0x000000041d2a5825 */ /* 0x001fcc00078e022a */
[----:B------:R-:W2:Y:S01]  /*0da0*/  @P5 LDG.E R43, desc[UR4][R42.64] ;  /* 0x000000042a2b5981 */ /* 0x000ea2000c1e1900 */
[----:B---3--:R-:W-:Y:S01]  /*0db0*/  @!P4 IMAD R40, R25, R22, R40 ;  /* 0x000000161928c224 */ /* 0x008fe200078e0228 */
[----:B------:R-:W-:Y:S01]  /*0dc0*/  ISETP.GE.U32.OR P4, PT, R44, UR7, !P3 ;  /* 0x000000072c007c0c */ /* 0x000fe2000df86470 */
[----:B------:R-:W0:-:S12]  /*0dd0*/  @P5 LDC.64 R24, c[0x0][0x388] ;  /* 0x0000e200ff185b82 */ /* 0x000e180000000a00 */
[----:B------:R-:W1:Y:S02]  /*0de0*/  @!P4 LDC.64 R22, c[0x0][0x380] ;  /* 0x0000e000ff16cb82 */ /* 0x000e640000000a00 */
[----:B-1----:R-:W-:Y:S02]  /*0df0*/  @!P4 IMAD.WIDE R26, R32, 0x4, R22 ;  /* 0x00000004201ac825 */ /* 0x002fe400078e0216 */
[----:B0-----:R0:W2:Y:S04]  /*0e00*/  @P5 LDG.E R22, desc[UR4][R24.64+0x3c] ;  /* 0x00003c0418165981 */ /* 0x0010a8000c1e1900 */
[----:B------:R-:W3:Y:S01]  /*0e10*/  @!P4 LDG.E R26, desc[UR4][R26.64] ;  /* 0x000000041a1ac981 */ /* 0x000ee2000c1e1900 */
[----:B0-----:R-:W0:Y:S03]  /*0e20*/  @!P4 LDC.64 R24, c[0x0][0x388] ;  /* 0x0000e200ff18cb82 */ /* 0x001e260000000a00 */
[----:B0-----:R-:W3:Y:S01]  /*0e30*/  @!P4 LDG.E R23, desc[UR4][R24.64+0x40] ;  /* 0x000040041817c981 */ /* 0x001ee2000c1e1900 */
[----:B--2---:R-:W-:-:S04]  /*0e40*/  @P5 IMAD R40, R22, R43, R40 ;  /* 0x0000002b16285224 */ /* 0x004fc800078e0228 */
[----:B---3--:R-:W-:Y:S01]  /*0e50*/  @!P4 IMAD R40, R23, R26, R40 ;  /* 0x0000001a1728c224 */ /* 0x008fe200078e0228 */
[----:B------:R-:W-:-:S13]  /*0e60*/  ISETP.GE.U32.OR P4, PT, R44, UR7, !P2 ;  /* 0x000000072c007c0c */ /* 0x000fda000d786470 */
[----:B------:R-:W0:Y:S08]  /*0e70*/  @!P4 LDC.64 R22, c[0x0][0x380] ;  /* 0x0000e000ff16cb82 */ /* 0x000e300000000a00 */
[----:B------:R-:W1:Y:S01]  /*0e80*/  @!P4 LDC.64 R44, c[0x0][0x388] ;  /* 0x0000e200ff2ccb82 */ /* 0x000e620000000a00 */
[----:B0-----:R-:W-:-:S06]  /*0e90*/  @!P4 IMAD.WIDE R42, R9, 0x4, R22 ;  /* 0x00000004092ac825 */ /* 0x001fcc00078e0216 */
[----:B------:R-:W2:Y:S04]  /*0ea0*/  @!P4 LDG.E R42, desc[UR4][R42.64] ;  /* 0x000000042a2ac981 */ /* 0x000ea8000c1e1900 */
[----:B-1----:R-:W2:Y:S02]  /*0eb0*/  @!P4 LDG.E R45, desc[UR4][R44.64+0x44] ;  /* 0x000044042c2dc981 */ /* 0x002ea4000c1e1900 */
[----:B--2---:R-:W-:Y:S01]  /*0ec0*/  @!P4 IMAD R40, R45, R42, R40 ;  /* 0x0000002a2d28c224 */ /* 0x004fe200078e0228 */
[----:B------:R-:W-:-:S13]  /*0ed0*/  ISETP.NE.AND P4, PT, R8, RZ, PT ;  /* 0x000000ff0800720c */ /* 0x000fda0003f85270 */
[----:B------:R-:W0:Y:S08]  /*0ee0*/  @P4 LDC.64 R22, c[0x0][0x380] ;  /* 0x0000e000ff164b82 */ /* 0x000e300000000a00 */
[----:B------:R-:W1:Y:S01]  /*0ef0*/  @P4 LDC.64 R26, c[0x0][0x388] ;  /* 0x0000e200ff1a4b82 */ /* 0x000e620000000a00 */
[----:B0-----:R-:W-:-:S05]  /*0f00*/  @P4 IMAD.WIDE R24, R28, 0x4, R22 ;  /* 0x000000041c184825 */ /* 0x001fca00078e0216 */
[----:B------:R0:W2:Y:S04]  /*0f10*/  @P4 LDG.E R43, desc[UR4][R24.64] ;  /* 0x00000004182b4981 */ /* 0x0000a8000c1e1900 */
[----:B-1----:R-:W2:Y:S01]  /*0f20*/  @P4 LDG.E R26, desc[UR4][R26.64+0x48] ;  /* 0x000048041a1a4981 */ /* 0x002ea2000c1e1900 */
[----:B------:R-:W-:Y:S02]  /*0f30*/  ISETP.NE.AND P6, PT, R15, RZ, PT ;  /* 0x000000ff0f00720c */ /* 0x000fe40003fc5270 */
[----:B------:R-:W-:-:S11]  /*0f40*/  ISETP.NE.AND P5, PT, R17, RZ, PT ;  /* 0x000000ff1100720c */ /* 0x000fd60003fa5270 */
[----:B------:R-:W1:Y:S08]  /*0f50*/  @P6 LDC.64 R22, c[0x0][0x380] ;  /* 0x0000e000ff166b82 */ /* 0x000e700000000a00 */
[----:B0-----:R-:W0:Y:S08]  /*0f60*/  @P6 LDC.64 R24, c[0x0][0x388] ;  /* 0x0000e200ff186b82 */ /* 0x001e300000000a00 */
[----:B------:R-:W3:Y:S01]  /*0f70*/  @P5 LDC.64 R44, c[0x0][0x380] ;  /* 0x0000e000ff2c5b82 */ /* 0x000ee20000000a00 */
[----:B-1----:R-:W-:-:S06]  /*0f80*/  @P6 IMAD.WIDE R22, R30, 0x4, R22 ;  /* 0x000000041e166825 */ /* 0x002fcc00078e0216 */
[----:B------:R-:W4:Y:S04]  /*0f90*/  @P6 LDG.E R23, desc[UR4][R22.64] ;  /* 0x0000000416176981 */ /* 0x000f28000c1e1900 */
[----:B0-----:R-:W4:Y:S01]  /*0fa0*/  @P6 LDG.E R24, desc[UR4][R24.64+0x4c] ;  /* 0x00004c0418186981 */ /* 0x001f22000c1e1900 */
[----:B---3--:R-:W-:-:S06]  /*0fb0*/  @P5 IMAD.WIDE R44, R33, 0x4, R44 ;  /* 0x00000004212c5825 */ /* 0x008fcc00078e022c */
[----:B------:R-:W3:Y:S01]  /*0fc0*/  @P5 LDG.E R45, desc[UR4][R44.64] ;  /* 0x000000042c2d5981 */ /* 0x000ee2000c1e1900 */
[----:B--2---:R-:W-:Y:S02]  /*0fd0*/  @P4 IMAD R40, R26, R43, R40 ;  /* 0x0000002b1a284224 */ /* 0x004fe400078e0228 */
[----:B------:R-:W0:Y:S02]  /*0fe0*/  @P5 LDC.64 R42, c[0x0][0x388] ;  /* 0x0000e200ff2a5b82 */ /* 0x000e240000000a00 */
[----:B0-----:R-:W3:Y:S01]  /*0ff0*/  @P5 LDG.E R42, desc[UR4][R42.64+0x50] ;  /* 0x000050042a2a5981 */ /* 0x001ee2000c1e1900 */
[----:B------:R-:W-:-:S05]  /*1000*/  VIADD R41, R41, 0x2 ;  /* 0x0000000229297836 */ /* 0x000fca0000000000 */
[C---:B------:R-:W-:Y:S02]  /*1010*/  ISETP.GE.U32.OR P3, PT, R41.reuse, UR7, !P3 ;  /* 0x0000000729007c0c */ /* 0x040fe4000df66470 */
[----:B------:R-:W-:-:S11]  /*1020*/  ISETP.GE.U32.OR P2, PT, R41, UR7, !P2 ;  /* 0x0000000729007c0c */ /* 0x000fd6000d746470 */
[----:B------:R-:W0:Y:S01]  /*1030*/  @!P3 LDC.64 R26, c[0x0][0x380] ;  /* 0x0000e000ff1abb82 */ /* 0x000e220000000a00 */
[----:B----4-:R-:W-:-:S07]  /*1040*/  @P6 IMAD R40, R24, R23, R40 ;  /* 0x0000001718286224 */ /* 0x010fce00078e0228 */
[----:B------:R-:W1:Y:S08]  /*1050*/  @!P3 LDC.64 R22, c[0x0][0x388] ;  /* 0x0000e200ff16bb82 */ /* 0x000e700000000a00 */
[----:B------:R-:W2:Y:S01]  /*1060*/  @!P2 LDC.64 R24, c[0x0][0x380] ;  /* 0x0000e000ff18ab82 */ /* 0x000ea20000000a00 */
[----:B0-----:R-:W-:-:S06]  /*1070*/  @!P3 IMAD.WIDE R26, R39, 0x4, R26 ;  /* 0x00000004271ab825 */ /* 0x001fcc00078e021a */
[----:B------:R-:W4:Y:S04]  /*1080*/  @!P3 LDG.E R26, desc[UR4][R26.64] ;  /* 0x000000041a1ab981 */ /* 0x000f28000c1e1900 */
[----:B-1----:R-:W4:Y:S01]  /*1090*/  @!P3 LDG.E R23, desc[UR4][R22.64+0x54] ;  /* 0x000054041617b981 */ /* 0x002f22000c1e1900 */
[----:B--2---:R-:W-:-:S06]  /*10a0*/  @!P2 IMAD.WIDE R24, R38, 0x4, R24 ;  /* 0x000000042618a825 */ /* 0x004fcc00078e0218 */
[----:B------:R-:W2:Y:S01]  /*10b0*/  @!P2 LDG.E R24, desc[UR4][R24.64] ;  /* 0x000000041818a981 */ /* 0x000ea2000c1e1900 */
[----:B---3--:R-:W-:Y:S02]  /*10c0*/  @P5 IMAD R40, R42, R45, R40 ;  /* 0x0000002d2a285224 */ /* 0x008fe400078e0228 */
[----:B------:R-:W0:Y:S08]  /*10d0*/  @!P2 LDC.64 R44, c[0x0][0x388] ;  /* 0x0000e200ff2cab82 */ /* 0x000e300000000a00 */
[----:B------:R-:W1:Y:S01]  /*10e0*/  @P0 LDC.64 R42, c[0x0][0x380] ;  /* 0x0000e000ff2a0b82 */ /* 0x000e620000000a00 */
[----:B0-----:R-:W2:Y:S01]  /*10f0*/  @!P2 LDG.E R45, desc[UR4][R44.64+0x58] ;  /* 0x000058042c2da981 */ /* 0x001ea2000c1e1900 */
[----:B----4-:R-:W-:-:S06]  /*1100*/  @!P3 IMAD R40, R23, R26, R40 ;  /* 0x0000001a1728b224 */ /* 0x010fcc00078e0228 */
[----:B------:R-:W0:Y:S08]  /*1110*/  @P1 LDC.64 R22, c[0x0][0x380] ;  /* 0x0000e000ff161b82 */ /* 0x000e300000000a00 */
[----:B------:R-:W3:Y:S01]  /*1120*/  @P0 LDC.64 R26, c[0x0][0x388] ;  /* 0x0000e200ff1a0b82 */ /* 0x000ee20000000a00 */
[----:B-1----:R-:W-:-:S06]  /*1130*/  @P0 IMAD.WIDE R42, R34, 0x4, R42 ;  /* 0x00000004222a0825 */ /* 0x002fcc00078e022a */
[----:B------:R-:W4:Y:S01]  /*1140*/  @P0 LDG.E R43, desc[UR4][R42.64] ;  /* 0x000000042a2b0981 */ /* 0x000f22000c1e1900 */
[----:B0-----:R-:W-:-:S06]  /*1150*/  @P1 IMAD.WIDE R22, R37, 0x4, R22 ;  /* 0x0000000425161825 */ /* 0x001fcc00078e0216 */
[----:B------:R-:W5:Y:S04]  /*1160*/  @P1 LDG.E R22, desc[UR4][R22.64] ;  /* 0x0000000416161981 */ /* 0x000f68000c1e1900 */
[----:B---3--:R-:W4:Y:S01]  /*1170*/  @P0 LDG.E R26, desc[UR4][R26.64+0x5c] ;  /* 0x00005c041a1a0981 */ /* 0x008f22000c1e1900 */
[----:B--2---:R-:W-:Y:S02]  /*1180*/  @!P2 IMAD R40, R45, R24, R40 ;  /* 0x000000182d28a224 */ /* 0x004fe400078e0228 */
[----:B------:R-:W0:Y:S08]  /*1190*/  @P1 LDC.64 R24, c[0x0][0x388] ;  /* 0x0000e200ff181b82 */ /* 0x000e300000000a00 */
[----:B------:R-:W1:Y:S01]  /*11a0*/  LDC.64 R44, c[0x0][0x390] ;  /* 0x0000e400ff2c7b82 */ /* 0x000e620000000a00 */
[----:B0-----:R-:W5:Y:S01]  /*11b0*/  @P1 LDG.E R25, desc[UR4][R24.64+0x60] ;  /* 0x0000600418191981 */ /* 0x001f62000c1e1900 */
[----:B------:R-:W-:-:S04]  /*11c0*/  IADD3 R0, PT, PT, R0, 0x1, RZ ;  /* 0x0000000100007810 */ /* 0x000fc80007ffe0ff */
[----:B------:R-:W-:Y:S01]  /*11d0*/  ISETP.NE.AND P2, PT, R0, RZ, PT ;  /* 0x000000ff0000720c */ /* 0x000fe20003f45270 */
[----:B-1----:R-:W-:Y:S01]  /*11e0*/  IMAD.WIDE R44, R5, 0x4, R44 ;  /* 0x00000004052c7825 */ /* 0x002fe200078e022c */
[----:B------:R-:W-:Y:S02]  /*11f0*/  IADD3 R3, PT, PT, R3, 0x1, RZ ;  /* 0x0000000103037810 */ /* 0x000fe40007ffe0ff */
[----:B------:R-:W-:Y:S01]  /*1200*/  IADD3 R6, PT, PT, R6, 0x1, RZ ;  /* 0x0000000106067810 */ /* 0x000fe20007ffe0ff */
[----:B------:R-:W-:Y:S01]  /*1210*/  VIADD R18, R18, 0x1 ;  /* 0x0000000112127836 */ /* 0x000fe20000000000 */
        /* <DEDUP_REMOVED lines=13> */
[----:B----4-:R-:W-:Y:S01]  /*12f0*/  @P0 IMAD R40, R26, R43, R40 ;  /* 0x0000002b1a280224 */ /* 0x010fe200078e0228 */
[----:B------:R-:W-:Y:S01]  /*1300*/  IADD3 R9, PT, PT, R9, 0x1, RZ ;  /* 0x0000000109097810 */ /* 0x000fe20007ffe0ff */
[----:B------:R-:W-:Y:S01]  /*1310*/  VIADD R21, R21, 0x1 ;  /* 0x0000000115157836 */ /* 0x000fe20000000000 */
[----:B------:R-:W-:-:S02]  /*1320*/  IADD3 R39, PT, PT, R39, 0x1, RZ ;  /* 0x0000000127277810 */ /* 0x000fc40007ffe0ff */
[----:B------:R-:W-:Y:S02]  /*1330*/  IADD3 R10, PT, PT, R10, 0x1, RZ ;  /* 0x000000010a0a7810 */ /* 0x000fe40007ffe0ff */
[----:B------:R-:W-:Y:S02]  /*1340*/  IADD3 R2, PT, PT, R2, 0x1, RZ ;  /* 0x0000000102027810 */ /* 0x000fe40007ffe0ff */
[----:B------:R-:W-:Y:S02]  /*1350*/  IADD3 R20, PT, PT, R20, 0x1, RZ ;  /* 0x0000000114147810 */ /* 0x000fe40007ffe0ff */
[----:B------:R-:W-:Y:S02]  /*1360*/  IADD3 R7, PT, PT, R7, 0x1, RZ ;  /* 0x0000000107077810 */ /* 0x000fe40007ffe0ff */
[----:B------:R-:W-:Y:S02]  /*1370*/  IADD3 R31, PT, PT, R31, 0x1, RZ ;  /* 0x000000011f1f7810 */ /* 0x000fe40007ffe0ff */
[----:B------:R-:W-:Y:S01]  /*1380*/  IADD3 R35, PT, PT, R35, 0x1, RZ ;  /* 0x0000000123237810 */ /* 0x000fe20007ffe0ff */
[----:B-----5:R-:W-:-:S05]  /*1390*/  @P1 IMAD R40, R25, R22, R40 ;  /* 0x0000001619281224 */ /* 0x020fca00078e0228 */
[----:B------:R0:W-:Y:S01]  /*13a0*/  STG.E desc[UR4][R44.64], R40 ;  /* 0x000000282c007986 */ /* 0x0001e2000c101904 */
[----:B------:R-:W-:Y:S05]  /*13b0*/  @P2 BRA `(.L_x_0) ;  /* 0xfffffff000802947 */ /* 0x000fea000383ffff */
[----:B------:R-:W-:Y:S05]  /*13c0*/  EXIT ;  /* 0x000000000000794d */ /* 0x000fea0003800000 */
.L_x_1:
[----:B------:R-:W-:-:S00]  /*13d0*/  BRA `(.L_x_1) ;  /* 0xfffffffc00fc7947 */ /* 0x000fc0000383ffff */
[----:B------:R-:W-:-:S00]  /*13e0*/  NOP ;  /* 0x0000000000007918 */ /* 0x000fc00000000000 */
        /* <DEDUP_REMOVED lines=9> */
.L_x_2:


//--------------------- .nv.shared.reserved.0     --------------------------
	.section	.nv.shared.reserved.0,"aw",@nobits
	.weak		__nv_reservedSMEM_offset_0_alias
	.size		__nv_reservedSMEM_offset_0_alias, 0, 64
	.other		__nv_reservedSMEM_offset_0_alias,@"STO_CUDA_RESERVED_SHARED STV_DEFAULT"
__nv_reservedSMEM_offset_0_alias:
	.zero		0
	.zero		64


//--------------------- .nv.constant0._Z11convolutionPjPiS0_iii --------------------------
	.section	.nv.constant0._Z11convolutionPjPiS0_iii,"a",@progbits
	.sectionflags	@""
	.align	4
.nv.constant0._Z11convolutionPjPiS0_iii:
	.zero		932


//--------------------- SYMBOLS --------------------------

	.type		.nv.reservedSmem.offset0,@object
	.size		.nv.reservedSmem.offset0,0x4
